def attn_fwd(
    Q,
    K,
    V,
    Out,
    Lse,
    sm_scale,
    stride_qz,
    stride_qh,
    stride_qm,
    stride_qk,
    stride_kz,
    stride_kh,
    stride_kn,
    stride_kk,
    stride_vz,
    stride_vh,
    stride_vn,
    stride_vk,
    stride_oz,
    stride_oh,
    stride_om,
    stride_ok,
    seqlen_q,
    seqlen_k,
    BLOCK_M: tl.constexpr,
    BLOCK_N: tl.constexpr,
    HEAD_DIM: tl.constexpr,
    CAUSAL: tl.constexpr,
):
    start_m = tl.program_id(0)
    off_hz = tl.program_id(1)
    q_off = off_hz * stride_qh
    k_off = off_hz * stride_kh
    v_off = off_hz * stride_vh
    offs_m = start_m * BLOCK_M + tl.arange(0, BLOCK_M)
    offs_d = tl.arange(0, HEAD_DIM)
    offs_n = tl.arange(0, BLOCK_N)
    q_ptrs = Q + q_off + offs_m[:, None] * stride_qm + offs_d[None, :] * stride_qk
    k_ptrs = K + k_off + offs_d[:, None] * stride_kk + offs_n[None, :] * stride_kn
    v_ptrs = V + v_off + offs_n[:, None] * stride_vn + offs_d[None, :] * stride_vk
    m_i = tl.full([BLOCK_M], float("-inf"), dtype=tl.float32)
    l_i = tl.zeros([BLOCK_M], dtype=tl.float32) + 1.0
    acc = tl.zeros([BLOCK_M, HEAD_DIM], dtype=tl.float32)
    q = tl.load(q_ptrs)
    acc, l_i, m_i = _attn_fwd_inner(
        acc,
        l_i,
        m_i,
        q,
        k_ptrs,
        v_ptrs,
        sm_scale,
        stride_kn,
        stride_vn,
        start_m,
        seqlen_k,
        BLOCK_M,
        BLOCK_N,
        HEAD_DIM,
        CAUSAL,
    )
    acc = acc / l_i[:, None]
    lse = m_i + tl.math.log2(l_i) / 1.4426950408889634
    o_ptrs = (
        Out
        + off_hz * stride_oh
        + offs_m[:, None] * stride_om
        + offs_d[None, :] * stride_ok
    )
    tl.store(o_ptrs, acc.to(Out.dtype.element_ty))
    tl.store(Lse + off_hz * seqlen_q + offs_m, lse)

# config = {"BLOCK_M": 32, "BLOCK_N": 64, "HEAD_DIM": 256, "arch": "sm_90", "causal": true, "dtype": "fp16", "num_stages": 3, "num_warps": 4}
# arch = sm_90


// ===== COMPILED SASS (sm_90a) =====

	.target	sm_90a

	.elftype	@"ET_EXEC"


//--------------------- .note.nv.tkinfo           --------------------------
	.section	.note.nv.tkinfo,"",@"SHT_NOTE"
	.sectionflags	@"SHF_NOTE_NV_TKINFO"
	.tkinfo
        /*0018*/ 	.word	0x00000002
        /*0030*/ 	.string	""
        /*0030*/ 	.string	"ptxas"
        /*0030*/ 	.string	"Cuda compilation tools, release 13.0, V13.0.88"
        /*0030*/ 	.string	"Build cuda_13.0.r13.0/compiler.36424714_0"
        /*0030*/ 	.string	"-v  -suppress-debug-info  -lineinfo  -arch sm_90a "



//--------------------- .note.nv.cuinfo           --------------------------
	.section	.note.nv.cuinfo,"",@"SHT_NOTE"
	.sectionflags	@"SHF_NOTE_NV_CUINFO"
        /*0018*/ 	.short	0x0002
        /*001a*/ 	.short	0x005a
        /*001c*/ 	.short	0x0082
	.zero		2


//--------------------- .nv.info                  --------------------------
	.section	.nv.info,"",@"SHT_CUDA_INFO"
	.align	4


	//----- nvinfo : EIATTR_REGCOUNT
	.align		4
        /*0000*/ 	.byte	0x04, 0x2f
        /*0002*/ 	.short	(.L_2 - .L_1)
	.align		4
.L_1:
        /*0004*/ 	.word	index@(attn_fwd)
        /*0008*/ 	.word	0x000000ff


	//----- nvinfo : EIATTR_FRAME_SIZE
	.align		4
.L_2:
        /*000c*/ 	.byte	0x04, 0x11
        /*000e*/ 	.short	(.L_4 - .L_3)
	.align		4
.L_3:
        /*0010*/ 	.word	index@(attn_fwd)
        /*0014*/ 	.word	0x000007f0


	//----- nvinfo : EIATTR_MIN_STACK_SIZE
	.align		4
.L_4:
        /*0018*/ 	.byte	0x04, 0x12
        /*001a*/ 	.short	(.L_6 - .L_5)
	.align		4
.L_5:
        /*001c*/ 	.word	index@(attn_fwd)
        /*0020*/ 	.word	0x000007f0
.L_6:


//--------------------- .nv.compat                --------------------------
	.section	.nv.compat,"",@"SHT_CUDA_COMPAT_INFO"
	.align	4
        /*0000*/ 	.byte	0x02, 0x09, 0x01, 0x00, 0x02, 0x02, 0x01, 0x00, 0x02, 0x05, 0x05, 0x00, 0x03, 0x07, 0x01, 0x01
        /*0010*/ 	.byte	0x02, 0x03, 0x00, 0x00, 0x02, 0x06, 0x01, 0x00, 0x04, 0x0b, 0x08, 0x00, 0x00, 0x00, 0x00, 0x00
        /*0020*/ 	.byte	0x00, 0x00, 0x00, 0x00


//--------------------- .nv.info.attn_fwd         --------------------------
	.section	.nv.info.attn_fwd,"",@"SHT_CUDA_INFO"
	.sectionflags	@""
	.align	4


	//----- nvinfo : EIATTR_CUDA_API_VERSION
	.align		4
        /*0000*/ 	.byte	0x04, 0x37
        /*0002*/ 	.short	(.L_8 - .L_7)
.L_7:
        /*0004*/ 	.word	0x00000082


	//----- nvinfo : EIATTR_KPARAM_INFO
	.align		4
.L_8:
        /*0008*/ 	.byte	0x04, 0x17
        /*000a*/ 	.short	(.L_10 - .L_9)
.L_9:
        /*000c*/ 	.word	0x00000000
        /*0010*/ 	.short	0x0019
        /*0012*/ 	.short	0x0080
        /*0014*/ 	.byte	0x00, 0xf4, 0x21, 0x00


	//----- nvinfo : EIATTR_KPARAM_INFO
	.align		4
.L_10:
        /*0018*/ 	.byte	0x04, 0x17
        /*001a*/ 	.short	(.L_12 - .L_11)
.L_11:
        /*001c*/ 	.word	0x00000000
        /*0020*/ 	.short	0x0018
        /*0022*/ 	.short	0x0078
        /*0024*/ 	.byte	0x00, 0xf4, 0x21, 0x00


	//----- nvinfo : EIATTR_KPARAM_INFO
	.align		4
.L_12:
        /*0028*/ 	.byte	0x04, 0x17
        /*002a*/ 	.short	(.L_14 - .L_13)
.L_13:
        /*002c*/ 	.word	0x00000000
        /*0030*/ 	.short	0x0017
        /*0032*/ 	.short	0x0070
        /*0034*/ 	.byte	0x00, 0xf0, 0x11, 0x00


	//----- nvinfo : EIATTR_KPARAM_INFO
	.align		4
.L_14:
        /*0038*/ 	.byte	0x04, 0x17
        /*003a*/ 	.short	(.L_16 - .L_15)
.L_15:
        /*003c*/ 	.word	0x00000000
        /*0040*/ 	.short	0x0016
        /*0042*/ 	.short	0x006c
        /*0044*/ 	.byte	0x00, 0xf0, 0x11, 0x00


	//----- nvinfo : EIATTR_KPARAM_INFO
	.align		4
.L_16:
        /*0048*/ 	.byte	0x04, 0x17
        /*004a*/ 	.short	(.L_18 - .L_17)
.L_17:
        /*004c*/ 	.word	0x00000000
        /*0050*/ 	.short	0x0015
        /*0052*/ 	.short	0x0068
        /*0054*/ 	.byte	0x00, 0xf0, 0x11, 0x00


	//----- nvinfo : EIATTR_KPARAM_INFO
	.align		4
.L_18:
        /*0058*/ 	.byte	0x04, 0x17
        /*005a*/ 	.short	(.L_20 - .L_19)
.L_19:
        /*005c*/ 	.word	0x00000000
        /*0060*/ 	.short	0x0014
        /*0062*/ 	.short	0x0064
        /*0064*/ 	.byte	0x00, 0xf0, 0x11, 0x00


	//----- nvinfo : EIATTR_KPARAM_INFO
	.align		4
.L_20:
        /*0068*/ 	.byte	0x04, 0x17
        /*006a*/ 	.short	(.L_22 - .L_21)
.L_21:
        /*006c*/ 	.word	0x00000000
        /*0070*/ 	.short	0x0013
        /*0072*/ 	.short	0x0060
        /*0074*/ 	.byte	0x00, 0xf0, 0x11, 0x00


	//----- nvinfo : EIATTR_KPARAM_INFO
	.align		4
.L_22:
        /*0078*/ 	.byte	0x04, 0x17
        /*007a*/ 	.short	(.L_24 - .L_23)
.L_23:
        /*007c*/ 	.word	0x00000000
        /*0080*/ 	.short	0x0012
        /*0082*/ 	.short	0x005c
        /*0084*/ 	.byte	0x00, 0xf0, 0x11, 0x00


	//----- nvinfo : EIATTR_KPARAM_INFO
	.align		4
.L_24:
        /*0088*/ 	.byte	0x04, 0x17
        /*008a*/ 	.short	(.L_26 - .L_25)
.L_25:
        /*008c*/ 	.word	0x00000000
        /*0090*/ 	.short	0x0011
        /*0092*/ 	.short	0x0058
        /*0094*/ 	.byte	0x00, 0xf0, 0x11, 0x00


	//----- nvinfo : EIATTR_KPARAM_INFO
	.align		4
.L_26:
        /*0098*/ 	.byte	0x04, 0x17
        /*009a*/ 	.short	(.L_28 - .L_27)
.L_27:
        /*009c*/ 	.word	0x00000000
        /*00a0*/ 	.short	0x0010
        /*00a2*/ 	.short	0x0054
        /*00a4*/ 	.byte	0x00, 0xf0, 0x11, 0x00


	//----- nvinfo : EIATTR_KPARAM_INFO
	.align		4
.L_28:
        /*00a8*/ 	.byte	0x04, 0x17
        /*00aa*/ 	.short	(.L_30 - .L_29)
.L_29:
        /*00ac*/ 	.word	0x00000000
        /*00b0*/ 	.short	0x000f
        /*00b2*/ 	.short	0x0050
        /*00b4*/ 	.byte	0x00, 0xf0, 0x11, 0x00


	//----- nvinfo : EIATTR_KPARAM_INFO
	.align		4
.L_30:
        /*00b8*/ 	.byte	0x04, 0x17
        /*00ba*/ 	.short	(.L_32 - .L_31)
.L_31:
        /*00bc*/ 	.word	0x00000000
        /*00c0*/ 	.short	0x000e
        /*00c2*/ 	.short	0x004c
        /*00c4*/ 	.byte	0x00, 0xf0, 0x11, 0x00


	//----- nvinfo : EIATTR_KPARAM_INFO
	.align		4
.L_32:
        /*00c8*/ 	.byte	0x04, 0x17
        /*00ca*/ 	.short	(.L_34 - .L_33)
.L_33:
        /*00cc*/ 	.word	0x00000000
        /*00d0*/ 	.short	0x000d
        /*00d2*/ 	.short	0x0048
        /*00d4*/ 	.byte	0x00, 0xf0, 0x11, 0x00


	//----- nvinfo : EIATTR_KPARAM_INFO
	.align		4
.L_34:
        /*00d8*/ 	.byte	0x04, 0x17
        /*00da*/ 	.short	(.L_36 - .L_35)
.L_35:
        /*00dc*/ 	.word	0x00000000
        /*00e0*/ 	.short	0x000c
        /*00e2*/ 	.short	0x0044
        /*00e4*/ 	.byte	0x00, 0xf0, 0x11, 0x00


	//----- nvinfo : EIATTR_KPARAM_INFO
	.align		4
.L_36:
        /*00e8*/ 	.byte	0x04, 0x17
        /*00ea*/ 	.short	(.L_38 - .L_37)
.L_37:
        /*00ec*/ 	.word	0x00000000
        /*00f0*/ 	.short	0x000b
        /*00f2*/ 	.short	0x0040
        /*00f4*/ 	.byte	0x00, 0xf0, 0x11, 0x00


	//----- nvinfo : EIATTR_KPARAM_INFO
	.align		4
.L_38:
        /*00f8*/ 	.byte	0x04, 0x17
        /*00fa*/ 	.short	(.L_40 - .L_39)
.L_39:
        /*00fc*/ 	.word	0x00000000
        /*0100*/ 	.short	0x000a
        /*0102*/ 	.short	0x003c
        /*0104*/ 	.byte	0x00, 0xf0, 0x11, 0x00


	//----- nvinfo : EIATTR_KPARAM_INFO
	.align		4
.L_40:
        /*0108*/ 	.byte	0x04, 0x17
        /*010a*/ 	.short	(.L_42 - .L_41)
.L_41:
        /*010c*/ 	.word	0x00000000
        /*0110*/ 	.short	0x0009
        /*0112*/ 	.short	0x0038
        /*0114*/ 	.byte	0x00, 0xf0, 0x11, 0x00


	//----- nvinfo : EIATTR_KPARAM_INFO
	.align		4
.L_42:
        /*0118*/ 	.byte	0x04, 0x17
        /*011a*/ 	.short	(.L_44 - .L_43)
.L_43:
        /*011c*/ 	.word	0x00000000
        /*0120*/ 	.short	0x0008
        /*0122*/ 	.short	0x0034
        /*0124*/ 	.byte	0x00, 0xf0, 0x11, 0x00


	//----- nvinfo : EIATTR_KPARAM_INFO
	.align		4
.L_44:
        /*0128*/ 	.byte	0x04, 0x17
        /*012a*/ 	.short	(.L_46 - .L_45)
.L_45:
        /*012c*/ 	.word	0x00000000
        /*0130*/ 	.short	0x0007
        /*0132*/ 	.short	0x0030
        /*0134*/ 	.byte	0x00, 0xf0, 0x11, 0x00


	//----- nvinfo : EIATTR_KPARAM_INFO
	.align		4
.L_46:
        /*0138*/ 	.byte	0x04, 0x17
        /*013a*/ 	.short	(.L_48 - .L_47)
.L_47:
        /*013c*/ 	.word	0x00000000
        /*0140*/ 	.short	0x0006
        /*0142*/ 	.short	0x002c
        /*0144*/ 	.byte	0x00, 0xf0, 0x11, 0x00


	//----- nvinfo : EIATTR_KPARAM_INFO
	.align		4
.L_48:
        /*0148*/ 	.byte	0x04, 0x17
        /*014a*/ 	.short	(.L_50 - .L_49)
.L_49:
        /*014c*/ 	.word	0x00000000
        /*0150*/ 	.short	0x0005
        /*0152*/ 	.short	0x0028
        /*0154*/ 	.byte	0x00, 0xf0, 0x11, 0x00


	//----- nvinfo : EIATTR_KPARAM_INFO
	.align		4
.L_50:
        /*0158*/ 	.byte	0x04, 0x17
        /*015a*/ 	.short	(.L_52 - .L_51)
.L_51:
        /*015c*/ 	.word	0x00000000
        /*0160*/ 	.short	0x0004
        /*0162*/ 	.short	0x0020
        /*0164*/ 	.byte	0x00, 0xf4, 0x21, 0x00


	//----- nvinfo : EIATTR_KPARAM_INFO
	.align		4
.L_52:
        /*0168*/ 	.byte	0x04, 0x17
        /*016a*/ 	.short	(.L_54 - .L_53)
.L_53:
        /*016c*/ 	.word	0x00000000
        /*0170*/ 	.short	0x0003
        /*0172*/ 	.short	0x0018
        /*0174*/ 	.byte	0x00, 0xf4, 0x21, 0x00


	//----- nvinfo : EIATTR_KPARAM_INFO
	.align		4
.L_54:
        /*0178*/ 	.byte	0x04, 0x17
        /*017a*/ 	.short	(.L_56 - .L_55)
.L_55:
        /*017c*/ 	.word	0x00000000
        /*0180*/ 	.short	0x0002
        /*0182*/ 	.short	0x0010
        /*0184*/ 	.byte	0x00, 0xf4, 0x21, 0x00


	//----- nvinfo : EIATTR_KPARAM_INFO
	.align		4
.L_56:
        /*0188*/ 	.byte	0x04, 0x17
        /*018a*/ 	.short	(.L_58 - .L_57)
.L_57:
        /*018c*/ 	.word	0x00000000
        /*0190*/ 	.short	0x0001
        /*0192*/ 	.short	0x0008
        /*0194*/ 	.byte	0x00, 0xf4, 0x21, 0x00


	//----- nvinfo : EIATTR_KPARAM_INFO
	.align		4
.L_58:
        /*0198*/ 	.byte	0x04, 0x17
        /*019a*/ 	.short	(.L_60 - .L_59)
.L_59:
        /*019c*/ 	.word	0x00000000
        /*01a0*/ 	.short	0x0000
        /*01a2*/ 	.short	0x0000
        /*01a4*/ 	.byte	0x00, 0xf4, 0x21, 0x00


	//----- nvinfo : EIATTR_SPARSE_MMA_MASK
	.align		4
.L_60:
        /*01a8*/ 	.byte	0x03, 0x50
        /*01aa*/ 	.short	0x0000


	//----- nvinfo : EIATTR_MAXREG_COUNT
	.align		4
        /*01ac*/ 	.byte	0x03, 0x1b
        /*01ae*/ 	.short	0x00ff


	//----- nvinfo : EIATTR_NUM_BARRIERS
	.align		4
        /*01b0*/ 	.byte	0x02, 0x4c
        /*01b2*/ 	.byte	0x01
	.zero		1


	//----- nvinfo : EIATTR_ANNOTATIONS
	.align		4
        /*01b4*/ 	.byte	0x04, 0x55
        /*01b6*/ 	.short	(.L_62 - .L_61)


	//   ....[0]....
.L_61:
        /*01b8*/ 	.word	0x00000001
        /*01bc*/ 	.byte	0x50, 0x1e, 0x00, 0x00, 0x01, 0x00, 0x00, 0x00, 0xf0, 0x1e, 0x00, 0x00, 0x01, 0x00, 0x00, 0x00
        /* <DEDUP_REMOVED lines=252> */
        /*118c*/ 	.byte	0xf0, 0x9f, 0x00, 0x00, 0x01, 0x00, 0x00, 0x00, 0x20, 0xa0, 0x00, 0x00


	//----- nvinfo : EIATTR_MERCURY_ISA_VERSION
	.align		4
.L_62:
        /*1198*/ 	.byte	0x03, 0x5f
        /*119a*/ 	.short	0x0101


	//----- nvinfo : EIATTR_COOP_GROUP_MASK_REGIDS
	.align		4
        /*119c*/ 	.byte	0x04, 0x29
        /*119e*/ 	.short	(.L_64 - .L_63)


	//   ....[0]....
.L_63:
        /*11a0*/ 	.word	0xffffffff


	//   ....[1]....
        /*11a4*/ 	.word	0xffffffff


	//   ....[2]....
        /*11a8*/ 	.word	0xffffffff


	//   ....[3]....
        /*11ac*/ 	.word	0xffffffff


	//   ....[4]....
        /*11b0*/ 	.word	0xffffffff


	//   ....[5]....
        /*11b4*/ 	.word	0xffffffff


	//   ....[6]....
        /*11b8*/ 	.word	0xffffffff


	//   ....[7]....
        /*11bc*/ 	.word	0xffffffff


	//   ....[8]....
        /*11c0*/ 	.word	0xffffffff


	//   ....[9]....
        /*11c4*/ 	.word	0xffffffff


	//   ....[10]....
        /*11c8*/ 	.word	0xffffffff


	//   ....[11]....
        /*11cc*/ 	.word	0xffffffff


	//   ....[12]....
        /*11d0*/ 	.word	0xffffffff


	//   ....[13]....
        /*11d4*/ 	.word	0xffffffff


	//   ....[14]....
        /*11d8*/ 	.word	0xffffffff


	//   ....[15]....
        /*11dc*/ 	.word	0xffffffff


	//   ....[16]....
        /*11e0*/ 	.word	0xffffffff


	//   ....[17]....
        /*11e4*/ 	.word	0xffffffff


	//   ....[18]....
        /*11e8*/ 	.word	0xffffffff


	//   ....[19]....
        /*11ec*/ 	.word	0xffffffff


	//----- nvinfo : EIATTR_COOP_GROUP_INSTR_OFFSETS
	.align		4
.L_64:
        /*11f0*/ 	.byte	0x04, 0x28
        /*11f2*/ 	.short	(.L_66 - .L_65)


	//   ....[0]....
.L_65:
        /*11f4*/ 	.word	0x00008270


	//   ....[1]....
        /*11f8*/ 	.word	0x00008280


	//   ....[2]....
        /*11fc*/ 	.word	0x00008290


	//   ....[3]....
        /*1200*/ 	.word	0x000082a0


	//   ....[4]....
        /*1204*/ 	.word	0x000082f0


	//   ....[5]....
        /*1208*/ 	.word	0x00008300


	//   ....[6]....
        /*120c*/ 	.word	0x00008310


	//   ....[7]....
        /*1210*/ 	.word	0x00008320


	//   ....[8]....
        /*1214*/ 	.word	0x00008400


	//   ....[9]....
        /*1218*/ 	.word	0x00008420


	//   ....[10]....
        /*121c*/ 	.word	0x00008890


	//   ....[11]....
        /*1220*/ 	.word	0x000088b0


	//   ....[12]....
        /*1224*/ 	.word	0x000088c0


	//   ....[13]....
        /*1228*/ 	.word	0x000088d0


	//   ....[14]....
        /*122c*/ 	.word	0x00008920


	//   ....[15]....
        /*1230*/ 	.word	0x00008930


	//   ....[16]....
        /*1234*/ 	.word	0x00008940


	//   ....[17]....
        /*1238*/ 	.word	0x00008950


	//   ....[18]....
        /*123c*/ 	.word	0x00008a10


	//   ....[19]....
        /*1240*/ 	.word	0x00008a30


	//----- nvinfo : EIATTR_EXIT_INSTR_OFFSETS
	.align		4
.L_66:
        /*1244*/ 	.byte	0x04, 0x1c
        /*1246*/ 	.short	(.L_68 - .L_67)


	//   ....[0]....
.L_67:
        /*1248*/ 	.word	0x0000e420


	//   ....[1]....
        /*124c*/ 	.word	0x0000e450


	//----- nvinfo : EIATTR_REQNTID
	.align		4
.L_68:
        /*1250*/ 	.byte	0x04, 0x10
        /*1252*/ 	.short	(.L_70 - .L_69)
.L_69:
        /*1254*/ 	.word	0x00000080
        /*1258*/ 	.word	0x00000001
        /*125c*/ 	.word	0x00000001


	//----- nvinfo : EIATTR_CBANK_PARAM_SIZE
	.align		4
.L_70:
        /*1260*/ 	.byte	0x03, 0x19
        /*1262*/ 	.short	0x0088


	//----- nvinfo : EIATTR_PARAM_CBANK
	.align		4
        /*1264*/ 	.byte	0x04, 0x0a
        /*1266*/ 	.short	(.L_72 - .L_71)
	.align		4
.L_71:
        /*1268*/ 	.word	index@(.nv.constant0.attn_fwd)
        /*126c*/ 	.short	0x0210
        /*126e*/ 	.short	0x0088


	//----- nvinfo : EIATTR_SW_WAR
	.align		4
.L_72:
        /*1270*/ 	.byte	0x04, 0x36
        /*1272*/ 	.short	(.L_74 - .L_73)
.L_73:
        /*1274*/ 	.word	0x00000008
.L_74:


//--------------------- .nv.callgraph             --------------------------
	.section	.nv.callgraph,"",@"SHT_CUDA_CALLGRAPH"
	.align	4
	.sectionentsize	8
	.align		4
        /*0000*/ 	.word	0x00000000
	.align		4
        /*0004*/ 	.word	0xffffffff
	.align		4
        /*0008*/ 	.word	0x00000000
	.align		4
        /*000c*/ 	.word	0xfffffffe
	.align		4
        /*0010*/ 	.word	0x00000000
	.align		4
        /*0014*/ 	.word	0xfffffffd
	.align		4
        /*0018*/ 	.word	0x00000000
	.align		4
        /*001c*/ 	.word	0xfffffffc


//--------------------- .nv.constant4             --------------------------
	.section	.nv.constant4,"a",@progbits
	.align	8
	.align		8
.nv.constant4:
        /*0000*/ 	.dword	_$_str


//--------------------- .text.attn_fwd            --------------------------
	.section	.text.attn_fwd,"ax",@progbits
	.align	128
        .global         attn_fwd
        .type           attn_fwd,@function
        .size           attn_fwd,(.L_x_3 - attn_fwd)
        .other          attn_fwd,@"STO_CUDA_ENTRY STV_DEFAULT"
attn_fwd:
.text.attn_fwd:
[----:B------:R-:W0:Y:S01]  /*0000*/  LDC R1, c[0x0][0x28] ;  /* 0x00000a00ff017b82 */ /* 0x000e220000000800 */
[----:B------:R-:W1:Y:S07]  /*0010*/  S2R R144, SR_CTAID.X ;  /* 0x0000000000907919 */ /* 0x000e6e0000002500 */
[----:B------:R-:W2:Y:S01]  /*0020*/  S2UR UR7, SR_CTAID.Y ;  /* 0x00000000000779c3 */ /* 0x000ea20000002600 */
[----:B------:R-:W-:Y:S01]  /*0030*/  ULDC.64 UR4, c[0x0][0x240] ;  /* 0x0000900000047ab9 */ /* 0x000fe20000000a00 */
[----:B------:R-:W-:Y:S01]  /*0040*/  ULDC.64 UR10, c[0x0][0x208] ;  /* 0x00008200000a7ab9 */ /* 0x000fe20000000a00 */
[----:B------:R-:W3:Y:S01]  /*0050*/  S2R R142, SR_TID.X ;  /* 0x00000000008e7919 */ /* 0x000ee20000002100 */
[----:B0-----:R-:W-:-:S04]  /*0060*/  IADD3 R1, R1, -0x7f0, RZ ;  /* 0xfffff81001017810 */ /* 0x001fc80007ffe0ff */
[----:B------:R-:W0:Y:S08]  /*0070*/  LDC R4, c[0x0][0x248] ;  /* 0x00009200ff047b82 */ /* 0x000e300000000800 */
[----:B------:R-:W4:Y:S01]  /*0080*/  LDC.64 R8, c[0x0][0x210] ;  /* 0x00008400ff087b82 */ /* 0x000f220000000a00 */
[----:B--2---:R-:W-:-:S04]  /*0090*/  UIMAD UR4, UR7, UR4, URZ ;  /* 0x00000004070472a4 */ /* 0x004fc8000f8e023f */
[----:B------:R-:W-:Y:S01]  /*00a0*/  USHF.L.U32 UR6, UR4, 0x1, URZ ;  /* 0x0000000104067899 */ /* 0x000fe2000800063f */
[----:B-1----:R-:W-:Y:S01]  /*00b0*/  IMAD.SHL.U32 R144, R144, 0x20, RZ ;  /* 0x0000002090907824 */ /* 0x002fe200078e00ff */
[----:B---3--:R-:W-:-:S04]  /*00c0*/  SHF.R.U32.HI R3, RZ, 0x5, R142 ;  /* 0x00000005ff037819 */ /* 0x008fc8000001168e */
[----:B------:R-:W-:Y:S02]  /*00d0*/  LOP3.LUT R0, R144, 0x1f, R142, 0xf8, !PT ;  /* 0x0000001f90007812 */ /* 0x000fe400078ef88e */
[----:B------:R-:W-:-:S03]  /*00e0*/  SGXT.U32 R3, R3, 0x2 ;  /* 0x000000020303781a */ /* 0x000fc60000000000 */
[----:B------:R-:W-:Y:S01]  /*00f0*/  IMAD R0, R0, UR5, RZ ;  /* 0x0000000500007c24 */ /* 0x000fe2000f8e02ff */
[----:B------:R-:W-:Y:S01]  /*0100*/  UIMAD.WIDE UR4, UR4, 0x2, URZ ;  /* 0x00000002040478a5 */ /* 0x000fe2000f8e023f */
[----:B0-----:R-:W-:-:S03]  /*0110*/  IMAD R5, R3, R4, RZ ;  /* 0x0000000403057224 */ /* 0x001fc600078e02ff */
[----:B------:R-:W-:Y:S01]  /*0120*/  SHF.L.U32 R3, R0, 0x1, RZ ;  /* 0x0000000100037819 */ /* 0x000fe200000006ff */
[----:B------:R-:W-:Y:S02]  /*0130*/  IMAD R7, R4, 0x4, R5 ;  /* 0x0000000404077824 */ /* 0x000fe400078e0205 */
[----:B------:R-:W-:Y:S01]  /*0140*/  IMAD.HI R0, R0, 0x2, RZ ;  /* 0x0000000200007827 */ /* 0x000fe200078e02ff */
[----:B----4-:R-:W-:Y:S02]  /*0150*/  IADD3 R2, P0, P1, R3, UR6, R8 ;  /* 0x0000000603027c10 */ /* 0x010fe4000f91e008 */
[----:B------:R-:W-:Y:S02]  /*0160*/  LEA R3, R4, R7, 0x2 ;  /* 0x0000000704037211 */ /* 0x000fe400078e10ff */
[----:B------:R-:W-:Y:S02]  /*0170*/  IADD3.X R0, R0, UR5, R9, P0, P1 ;  /* 0x0000000500007c10 */ /* 0x000fe400087e2409 */
[-C--:B------:R-:W-:Y:S01]  /*0180*/  LEA R8, P0, R5, R2.reuse, 0x1 ;  /* 0x0000000205087211 */ /* 0x080fe200078008ff */
[----:B------:R-:W-:Y:S01]  /*0190*/  IMAD R13, R4, 0x4, R3 ;  /* 0x00000004040d7824 */ /* 0x000fe200078e0203 */
[----:B------:R-:W-:-:S02]  /*01a0*/  LEA R10, P1, R3, R2, 0x1 ;  /* 0x00000002030a7211 */ /* 0x000fc400078208ff */
[----:B------:R-:W-:Y:S02]  /*01b0*/  LEA.HI.X.SX32 R9, R5, R0, 0x1, P0 ;  /* 0x0000000005097211 */ /* 0x000fe400000f0eff */
[C---:B------:R-:W-:Y:S02]  /*01c0*/  LEA R6, P0, R7.reuse, R2, 0x1 ;  /* 0x0000000207067211 */ /* 0x040fe400078008ff */
[C---:B------:R-:W-:Y:S02]  /*01d0*/  LEA R15, R4.reuse, R13, 0x2 ;  /* 0x0000000d040f7211 */ /* 0x040fe400078e10ff */
[----:B------:R-:W-:Y:S02]  /*01e0*/  LEA.HI.X.SX32 R7, R7, R0, 0x1, P0 ;  /* 0x0000000007077211 */ /* 0x000fe400000f0eff */
[----:B------:R-:W-:Y:S01]  /*01f0*/  LEA R12, P0, R13, R2, 0x1 ;  /* 0x000000020d0c7211 */ /* 0x000fe200078008ff */
[----:B------:R-:W-:Y:S01]  /*0200*/  IMAD R17, R4, 0x4, R15 ;  /* 0x0000000404117824 */ /* 0x000fe200078e020f */
[----:B------:R-:W-:-:S02]  /*0210*/  LEA.HI.X.SX32 R11, R3, R0, 0x1, P1 ;  /* 0x00000000030b7211 */ /* 0x000fc400008f0eff */
[----:B------:R-:W-:Y:S01]  /*0220*/  LEA.HI.X.SX32 R13, R13, R0, 0x1, P0 ;  /* 0x000000000d0d7211 */ /* 0x000fe200000f0eff */
[----:B------:R-:W2:Y:S01]  /*0230*/  LDG.E.U16 R3, desc[UR10][R8.64] ;  /* 0x0000000a08037981 */ /* 0x000ea2000c1e1500 */
[C---:B------:R-:W-:Y:S02]  /*0240*/  LEA R14, P0, R15.reuse, R2, 0x1 ;  /* 0x000000020f0e7211 */ /* 0x040fe400078008ff */
[C---:B------:R-:W-:Y:S01]  /*0250*/  LEA R19, R4.reuse, R17, 0x2 ;  /* 0x0000001104137211 */ /* 0x040fe200078e10ff */
[----:B------:R0:W3:Y:S01]  /*0260*/  LDG.E.U16 R5, desc[UR10][R10.64] ;  /* 0x0000000a0a057981 */ /* 0x0000e2000c1e1500 */
[----:B------:R-:W-:Y:S02]  /*0270*/  LEA.HI.X.SX32 R15, R15, R0, 0x1, P0 ;  /* 0x000000000f0f7211 */ /* 0x000fe400000f0eff */
[C---:B------:R-:W-:Y:S01]  /*0280*/  LEA R16, P0, R17.reuse, R2, 0x1 ;  /* 0x0000000211107211 */ /* 0x040fe200078008ff */
[----:B------:R-:W-:Y:S01]  /*0290*/  IMAD R21, R4, 0x4, R19 ;  /* 0x0000000404157824 */ /* 0x000fe200078e0213 */
[----:B------:R-:W4:Y:S02]  /*02a0*/  LDG.E.U16 R7, desc[UR10][R6.64] ;  /* 0x0000000a06077981 */ /* 0x000f24000c1e1500 */
[----:B------:R-:W-:-:S02]  /*02b0*/  LEA.HI.X.SX32 R17, R17, R0, 0x1, P0 ;  /* 0x0000000011117211 */ /* 0x000fc400000f0eff */
[C---:B------:R-:W-:Y:S01]  /*02c0*/  LEA R23, R4.reuse, R21, 0x2 ;  /* 0x0000001504177211 */ /* 0x040fe200078e10ff */
[----:B------:R1:W5:Y:S01]  /*02d0*/  LDG.E.U16 R9, desc[UR10][R12.64] ;  /* 0x0000000a0c097981 */ /* 0x000362000c1e1500 */
[-C--:B0-----:R-:W-:Y:S02]  /*02e0*/  LEA R10, P0, R21, R2.reuse, 0x1 ;  /* 0x00000002150a7211 */ /* 0x081fe400078008ff */
[----:B------:R-:W-:Y:S01]  /*02f0*/  LEA R18, P1, R19, R2, 0x1 ;  /* 0x0000000213127211 */ /* 0x000fe200078208ff */
[----:B------:R0:W4:Y:S01]  /*0300*/  LDG.E.U16 R47, desc[UR10][R14.64] ;  /* 0x0000000a0e2f7981 */ /* 0x000122000c1e1500 */
[-C--:B------:R-:W-:Y:S01]  /*0310*/  LEA.HI.X.SX32 R11, R21, R0.reuse, 0x1, P0 ;  /* 0x00000000150b7211 */ /* 0x080fe200000f0eff */
[----:B------:R-:W-:Y:S01]  /*0320*/  IMAD R21, R4, 0x4, R23 ;  /* 0x0000000404157824 */ /* 0x000fe200078e0217 */
[----:B------:R-:W-:Y:S01]  /*0330*/  LEA.HI.X.SX32 R19, R19, R0, 0x1, P1 ;  /* 0x0000000013137211 */ /* 0x000fe200008f0eff */
[----:B------:R0:W5:Y:S01]  /*0340*/  LDG.E.U16 R49, desc[UR10][R16.64] ;  /* 0x0000000a10317981 */ /* 0x000162000c1e1500 */
[----:B-1----:R-:W-:-:S03]  /*0350*/  LEA R12, P0, R23, R2, 0x1 ;  /* 0x00000002170c7211 */ /* 0x002fc600078008ff */
[----:B------:R1:W5:Y:S01]  /*0360*/  LDG.E.U16 R51, desc[UR10][R18.64] ;  /* 0x0000000a12337981 */ /* 0x000362000c1e1500 */
[----:B------:R-:W-:Y:S02]  /*0370*/  LEA.HI.X.SX32 R13, R23, R0, 0x1, P0 ;  /* 0x00000000170d7211 */ /* 0x000fe400000f0eff */
[C---:B------:R-:W-:Y:S01]  /*0380*/  LEA R23, R4.reuse, R21, 0x2 ;  /* 0x0000001504177211 */ /* 0x040fe200078e10ff */
[----:B------:R1:W5:Y:S01]  /*0390*/  LDG.E.U16 R53, desc[UR10][R10.64] ;  /* 0x0000000a0a357981 */ /* 0x000362000c1e1500 */
[-C--:B0-----:R-:W-:Y:S02]  /*03a0*/  LEA R14, P0, R21, R2.reuse, 0x1 ;  /* 0x00000002150e7211 */ /* 0x081fe400078008ff */
[----:B------:R-:W-:Y:S01]  /*03b0*/  LEA R20, P1, R23, R2, 0x1 ;  /* 0x0000000217147211 */ /* 0x000fe200078208ff */
[----:B------:R-:W-:Y:S01]  /*03c0*/  IMAD R25, R4, 0x4, R23 ;  /* 0x0000000404197824 */ /* 0x000fe200078e0217 */
[-C--:B------:R-:W-:Y:S01]  /*03d0*/  LEA.HI.X.SX32 R15, R21, R0.reuse, 0x1, P0 ;  /* 0x00000000150f7211 */ /* 0x080fe200000f0eff */
[----:B------:R0:W5:Y:S01]  /*03e0*/  LDG.E.U16 R55, desc[UR10][R12.64] ;  /* 0x0000000a0c377981 */ /* 0x000162000c1e1500 */
[----:B------:R-:W-:-:S02]  /*03f0*/  LEA.HI.X.SX32 R21, R23, R0, 0x1, P1 ;  /* 0x0000000017157211 */ /* 0x000fc400008f0eff */
[C---:B------:R-:W-:Y:S01]  /*0400*/  LEA R16, P0, R25.reuse, R2, 0x1 ;  /* 0x0000000219107211 */ /* 0x040fe200078008ff */
[----:B------:R0:W5:Y:S01]  /*0410*/  LDG.E.U16 R57, desc[UR10][R14.64] ;  /* 0x0000000a0e397981 */ /* 0x000162000c1e1500 */
[C---:B-1----:R-:W-:Y:S02]  /*0420*/  LEA R19, R4.reuse, R25, 0x2 ;  /* 0x0000001904137211 */ /* 0x042fe400078e10ff */
[----:B------:R-:W-:Y:S01]  /*0430*/  LEA.HI.X.SX32 R17, R25, R0, 0x1, P0 ;  /* 0x0000000019117211 */ /* 0x000fe200000f0eff */
[----:B------:R1:W5:Y:S01]  /*0440*/  LDG.E.U16 R59, desc[UR10][R20.64] ;  /* 0x0000000a143b7981 */ /* 0x000362000c1e1500 */
[C---:B------:R-:W-:Y:S01]  /*0450*/  LEA R10, P0, R19.reuse, R2, 0x1 ;  /* 0x00000002130a7211 */ /* 0x040fe200078008ff */
[----:B------:R-:W-:Y:S02]  /*0460*/  IMAD R23, R4, 0x4, R19 ;  /* 0x0000000404177824 */ /* 0x000fe400078e0213 */
[----:B------:R1:W5:Y:S01]  /*0470*/  LDG.E.U16 R61, desc[UR10][R16.64] ;  /* 0x0000000a103d7981 */ /* 0x000362000c1e1500 */
[----:B------:R-:W-:-:S02]  /*0480*/  LEA.HI.X.SX32 R11, R19, R0, 0x1, P0 ;  /* 0x00000000130b7211 */ /* 0x000fc400000f0eff */
[C---:B------:R-:W-:Y:S02]  /*0490*/  LEA R19, R4.reuse, R23, 0x2 ;  /* 0x0000001704137211 */ /* 0x040fe400078e10ff */
[C---:B0-----:R-:W-:Y:S01]  /*04a0*/  LEA R12, P0, R23.reuse, R2, 0x1 ;  /* 0x00000002170c7211 */ /* 0x041fe200078008ff */
[----:B------:R0:W5:Y:S02]  /*04b0*/  LDG.E.U16 R63, desc[UR10][R10.64] ;  /* 0x0000000a0a3f7981 */ /* 0x000164000c1e1500 */
[----:B------:R-:W-:Y:S01]  /*04c0*/  IMAD R25, R4, 0x4, R19 ;  /* 0x0000000404197824 */ /* 0x000fe200078e0213 */
[----:B------:R-:W-:-:S04]  /*04d0*/  LEA.HI.X.SX32 R13, R23, R0, 0x1, P0 ;  /* 0x00000000170d7211 */ /* 0x000fc800000f0eff */
[C---:B------:R-:W-:Y:S01]  /*04e0*/  LEA R14, P0, R25.reuse, R2, 0x1 ;  /* 0x00000002190e7211 */ /* 0x040fe200078008ff */
[----:B------:R0:W5:Y:S01]  /*04f0*/  LDG.E.U16 R65, desc[UR10][R12.64] ;  /* 0x0000000a0c417981 */ /* 0x000162000c1e1500 */
[C---:B-1----:R-:W-:Y:S02]  /*0500*/  LEA R21, R4.reuse, R25, 0x2 ;  /* 0x0000001904157211 */ /* 0x042fe400078e10ff */
[----:B------:R-:W-:Y:S02]  /*0510*/  LEA.HI.X.SX32 R15, R25, R0, 0x1, P0 ;  /* 0x00000000190f7211 */ /* 0x000fe400000f0eff */
[-C--:B------:R-:W-:Y:S01]  /*0520*/  LEA R16, P0, R21, R2.reuse, 0x1 ;  /* 0x0000000215107211 */ /* 0x080fe200078008ff */
[----:B------:R-:W-:Y:S01]  /*0530*/  IMAD R23, R4, 0x4, R21 ;  /* 0x0000000404177824 */ /* 0x000fe200078e0215 */
[----:B------:R-:W-:Y:S01]  /*0540*/  LEA R18, P1, R19, R2, 0x1 ;  /* 0x0000000213127211 */ /* 0x000fe200078208ff */
[----:B------:R-:W5:Y:S01]  /*0550*/  LDG.E.U16 R69, desc[UR10][R14.64] ;  /* 0x0000000a0e457981 */ /* 0x000f62000c1e1500 */
[----:B------:R-:W-:-:S02]  /*0560*/  LEA.HI.X.SX32 R17, R21, R0, 0x1, P0 ;  /* 0x0000000015117211 */ /* 0x000fc400000f0eff */
[C---:B------:R-:W-:Y:S02]  /*0570*/  LEA R21, R4.reuse, R23, 0x2 ;  /* 0x0000001704157211 */ /* 0x040fe400078e10ff */
[----:B------:R-:W-:Y:S01]  /*0580*/  LEA.HI.X.SX32 R19, R19, R0, 0x1, P1 ;  /* 0x0000000013137211 */ /* 0x000fe200008f0eff */
[----:B------:R-:W5:Y:S01]  /*0590*/  LDG.E.U16 R71, desc[UR10][R16.64] ;  /* 0x0000000a10477981 */ /* 0x000f62000c1e1500 */
[C---:B0-----:R-:W-:Y:S01]  /*05a0*/  LEA R10, P0, R23.reuse, R2, 0x1 ;  /* 0x00000002170a7211 */ /* 0x041fe200078008ff */
[----:B------:R-:W-:Y:S02]  /*05b0*/  IMAD R25, R4, 0x4, R21 ;  /* 0x0000000404197824 */ /* 0x000fe400078e0215 */
[----:B------:R0:W5:Y:S01]  /*05c0*/  LDG.E.U16 R67, desc[UR10][R18.64] ;  /* 0x0000000a12437981 */ /* 0x000162000c1e1500 */
[----:B------:R-:W-:Y:S02]  /*05d0*/  LEA.HI.X.SX32 R11, R23, R0, 0x1, P0 ;  /* 0x00000000170b7211 */ /* 0x000fe400000f0eff */
[----:B------:R-:W-:-:S02]  /*05e0*/  LEA R12, P0, R25, R2, 0x1 ;  /* 0x00000002190c7211 */ /* 0x000fc400078008ff */
[----:B------:R-:W-:Y:S01]  /*05f0*/  LEA R20, P1, R21, R2, 0x1 ;  /* 0x0000000215147211 */ /* 0x000fe200078208ff */
[----:B------:R1:W5:Y:S01]  /*0600*/  LDG.E.U16 R73, desc[UR10][R10.64] ;  /* 0x0000000a0a497981 */ /* 0x000362000c1e1500 */
[C---:B0-----:R-:W-:Y:S02]  /*0610*/  LEA R19, R4.reuse, R25, 0x2 ;  /* 0x0000001904137211 */ /* 0x041fe400078e10ff */
[----:B------:R-:W-:Y:S02]  /*0620*/  LEA.HI.X.SX32 R13, R25, R0, 0x1, P0 ;  /* 0x00000000190d7211 */ /* 0x000fe400000f0eff */
[----:B------:R-:W-:Y:S01]  /*0630*/  LEA R14, P0, R19, R2, 0x1 ;  /* 0x00000002130e7211 */ /* 0x000fe200078008ff */
[----:B------:R-:W-:Y:S01]  /*0640*/  IMAD R23, R4, 0x4, R19 ;  /* 0x0000000404177824 */ /* 0x000fe200078e0213 */
[-C--:B------:R-:W-:Y:S01]  /*0650*/  LEA.HI.X.SX32 R21, R21, R0.reuse, 0x1, P1 ;  /* 0x0000000015157211 */ /* 0x080fe200008f0eff */
[----:B------:R-:W5:Y:S01]  /*0660*/  LDG.E.U16 R77, desc[UR10][R12.64] ;  /* 0x0000000a0c4d7981 */ /* 0x000f62000c1e1500 */
[----:B------:R-:W-:-:S02]  /*0670*/  LEA.HI.X.SX32 R15, R19, R0, 0x1, P0 ;  /* 0x00000000130f7211 */ /* 0x000fc400000f0eff */
[----:B------:R-:W-:Y:S01]  /*0680*/  LEA R19, R4, R23, 0x2 ;  /* 0x0000001704137211 */ /* 0x000fe200078e10ff */
[----:B------:R0:W5:Y:S01]  /*0690*/  LDG.E.U16 R75, desc[UR10][R20.64] ;  /* 0x0000000a144b7981 */ /* 0x000162000c1e1500 */
[----:B------:R-:W-:-:S03]  /*06a0*/  LEA R16, P0, R23, R2, 0x1 ;  /* 0x0000000217107211 */ /* 0x000fc600078008ff */
[C---:B------:R-:W-:Y:S01]  /*06b0*/  IMAD R25, R4.reuse, 0x4, R19 ;  /* 0x0000000404197824 */ /* 0x040fe200078e0213 */
[----:B------:R-:W-:Y:S01]  /*06c0*/  LEA.HI.X.SX32 R17, R23, R0, 0x1, P0 ;  /* 0x0000000017117211 */ /* 0x000fe200000f0eff */
[----:B------:R0:W5:Y:S03]  /*06d0*/  LDG.E.U16 R79, desc[UR10][R14.64] ;  /* 0x0000000a0e4f7981 */ /* 0x000166000c1e1500 */
[C---:B-1----:R-:W-:Y:S01]  /*06e0*/  LEA R10, P0, R25.reuse, R2, 0x1 ;  /* 0x00000002190a7211 */ /* 0x042fe200078008ff */
[----:B------:R1:W5:Y:S01]  /*06f0*/  LDG.E.U16 R81, desc[UR10][R16.64] ;  /* 0x0000000a10517981 */ /* 0x000362000c1e1500 */
[C---:B0-----:R-:W-:Y:S02]  /*0700*/  LEA R21, R4.reuse, R25, 0x2 ;  /* 0x0000001904157211 */ /* 0x041fe400078e10ff */
        /* <DEDUP_REMOVED lines=9> */
[C---:B------:R-:W-:Y:S01]  /*07a0*/  LEA R14, P0, R23.reuse, R2, 0x1 ;  /* 0x00000002170e7211 */ /* 0x040fe200078008ff */
[----:B------:R-:W-:Y:S02]  /*07b0*/  IMAD R25, R4, 0x4, R21 ;  /* 0x0000000404197824 */ /* 0x000fe400078e0215 */
[----:B------:R0:W5:Y:S01]  /*07c0*/  LDG.E.U16 R83, desc[UR10][R18.64] ;  /* 0x0000000a12537981 */ /* 0x000162000c1e1500 */
[----:B------:R-:W-:Y:S02]  /*07d0*/  LEA.HI.X.SX32 R15, R23, R0, 0x1, P0 ;  /* 0x00000000170f7211 */ /* 0x000fe400000f0eff */
[----:B-1----:R-:W-:-:S02]  /*07e0*/  LEA R16, P0, R25, R2, 0x1 ;  /* 0x0000000219107211 */ /* 0x002fc400078008ff */
        /* <DEDUP_REMOVED lines=15> */
[----:B------:R-:W-:Y:S01]  /*08e0*/  LEA R23, R4, R25, 0x2 ;  /* 0x0000001904177211 */ /* 0x000fe200078e10ff */
[----:B------:R0:W5:Y:S01]  /*08f0*/  LDG.E.U16 R97, desc[UR10][R12.64] ;  /* 0x0000000a0c617981 */ /* 0x000162000c1e1500 */
[----:B-1----:R-:W-:-:S03]  /*0900*/  LEA R14, P0, R25, R2, 0x1 ;  /* 0x00000002190e7211 */ /* 0x002fc600078008ff */
[C---:B0-----:R-:W-:Y:S01]  /*0910*/  IMAD R21, R4.reuse, 0x4, R23 ;  /* 0x0000000404157824 */ /* 0x041fe200078e0217 */
[----:B------:R-:W-:Y:S02]  /*0920*/  LEA.HI.X.SX32 R15, R25, R0, 0x1, P0 ;  /* 0x00000000190f7211 */ /* 0x000fe400000f0eff */
[C---:B------:R-:W-:Y:S02]  /*0930*/  LEA R16, P0, R23.reuse, R2, 0x1 ;  /* 0x0000000217107211 */ /* 0x040fe400078008ff */
[----:B------:R-:W-:Y:S01]  /*0940*/  LEA R25, R4, R21, 0x2 ;  /* 0x0000001504197211 */ /* 0x000fe200078e10ff */
[----:B------:R-:W5:Y:S01]  /*0950*/  LDG.E.U16 R101, desc[UR10][R14.64] ;  /* 0x0000000a0e657981 */ /* 0x000f62000c1e1500 */
[----:B------:R-:W-:-:S03]  /*0960*/  LEA.HI.X.SX32 R17, R23, R0, 0x1, P0 ;  /* 0x0000000017117211 */ /* 0x000fc600000f0eff */
[C---:B------:R-:W-:Y:S01]  /*0970*/  IMAD R23, R4.reuse, 0x4, R25 ;  /* 0x0000000404177824 */ /* 0x040fe200078e0219 */
[C---:B------:R-:W-:Y:S01]  /*0980*/  LEA R18, P1, R19.reuse, R2, 0x1 ;  /* 0x0000000213127211 */ /* 0x040fe200078208ff */
[----:B------:R-:W5:Y:S03]  /*0990*/  LDG.E.U16 R103, desc[UR10][R16.64] ;  /* 0x0000000a10677981 */ /* 0x000f66000c1e1500 */
[C---:B------:R-:W-:Y:S02]  /*09a0*/  LEA R27, R4.reuse, R23, 0x2 ;  /* 0x00000017041b7211 */ /* 0x040fe400078e10ff */
[----:B------:R-:W-:Y:S02]  /*09b0*/  LEA.HI.X.SX32 R19, R19, R0, 0x1, P1 ;  /* 0x0000000013137211 */ /* 0x000fe400008f0eff */
[----:B------:R-:W-:Y:S01]  /*09c0*/  LEA R10, P0, R21, R2, 0x1 ;  /* 0x00000002150a7211 */ /* 0x000fe200078008ff */
[----:B------:R-:W-:-:S02]  /*09d0*/  IMAD R29, R4, 0x4, R27 ;  /* 0x00000004041d7824 */ /* 0x000fc400078e021b */
[----:B------:R0:W5:Y:S01]  /*09e0*/  LDG.E.U16 R99, desc[UR10][R18.64] ;  /* 0x0000000a12637981 */ /* 0x000162000c1e1500 */
[----:B------:R-:W-:Y:S02]  /*09f0*/  LEA.HI.X.SX32 R11, R21, R0, 0x1, P0 ;  /* 0x00000000150b7211 */ /* 0x000fe400000f0eff */
[-C--:B------:R-:W-:Y:S02]  /*0a00*/  LEA R12, P0, R23, R2.reuse, 0x1 ;  /* 0x00000002170c7211 */ /* 0x080fe400078008ff */
[----:B------:R-:W-:Y:S01]  /*0a10*/  LEA R20, P1, R25, R2, 0x1 ;  /* 0x0000000219147211 */ /* 0x000fe200078208ff */
[----:B------:R-:W5:Y:S01]  /*0a20*/  LDG.E.U16 R105, desc[UR10][R10.64] ;  /* 0x0000000a0a697981 */ /* 0x000f62000c1e1500 */
[----:B0-----:R-:W-:Y:S02]  /*0a30*/  LEA R19, R4, R29, 0x2 ;  /* 0x0000001d04137211 */ /* 0x001fe400078e10ff */
[----:B------:R-:W-:-:S03]  /*0a40*/  LEA.HI.X.SX32 R13, R23, R0, 0x1, P0 ;  /* 0x00000000170d7211 */ /* 0x000fc600000f0eff */
[C---:B------:R-:W-:Y:S01]  /*0a50*/  IMAD R23, R4.reuse, 0x4, R19 ;  /* 0x0000000404177824 */ /* 0x040fe200078e0213 */
[----:B------:R-:W-:Y:S01]  /*0a60*/  LEA.HI.X.SX32 R21, R25, R0, 0x1, P1 ;  /* 0x0000000019157211 */ /* 0x000fe200008f0eff */
[----:B------:R-:W5:Y:S01]  /*0a70*/  LDG.E.U16 R109, desc[UR10][R12.64] ;  /* 0x0000000a0c6d7981 */ /* 0x000f62000c1e1500 */
[C---:B------:R-:W-:Y:S02]  /*0a80*/  LEA R14, P0, R27.reuse, R2, 0x1 ;  /* 0x000000021b0e7211 */ /* 0x040fe400078008ff */
[----:B------:R-:W-:Y:S01]  /*0a90*/  LEA R25, R4, R23, 0x2 ;  /* 0x0000001704197211 */ /* 0x000fe200078e10ff */
[----:B------:R0:W5:Y:S01]  /*0aa0*/  LDG.E.U16 R107, desc[UR10][R20.64] ;  /* 0x0000000a146b7981 */ /* 0x000162000c1e1500 */
[----:B------:R-:W-:-:S03]  /*0ab0*/  LEA.HI.X.SX32 R15, R27, R0, 0x1, P0 ;  /* 0x000000001b0f7211 */ /* 0x000fc600000f0eff */
[C---:B------:R-:W-:Y:S01]  /*0ac0*/  IMAD R27, R4.reuse, 0x4, R25 ;  /* 0x00000004041b7824 */ /* 0x040fe200078e0219 */
[----:B------:R-:W-:Y:S01]  /*0ad0*/  LEA R16, P0, R29, R2, 0x1 ;  /* 0x000000021d107211 */ /* 0x000fe200078008ff */
[----:B------:R1:W5:Y:S03]  /*0ae0*/  LDG.E.U16 R111, desc[UR10][R14.64] ;  /* 0x0000000a0e6f7981 */ /* 0x000366000c1e1500 */
[----:B------:R-:W-:-:S05]  /*0af0*/  LEA R31, R4, R27, 0x2 ;  /* 0x0000001b041f7211 */ /* 0x000fca00078e10ff */
[C---:B0-----:R-:W-:Y:S01]  /*0b00*/  IMAD R21, R4.reuse, 0x4, R31 ;  /* 0x0000000404157824 */ /* 0x041fe200078e021f */
[----:B------:R-:W-:Y:S02]  /*0b10*/  LEA.HI.X.SX32 R17, R29, R0, 0x1, P0 ;  /* 0x000000001d117211 */ /* 0x000fe400000f0eff */
[C---:B------:R-:W-:Y:S02]  /*0b20*/  LEA R10, P0, R23.reuse, R2, 0x1 ;  /* 0x00000002170a7211 */ /* 0x040fe400078008ff */
[C---:B------:R-:W-:Y:S01]  /*0b30*/  LEA R29, R4.reuse, R21, 0x2 ;  /* 0x00000015041d7211 */ /* 0x040fe200078e10ff */
[----:B------:R0:W5:Y:S01]  /*0b40*/  LDG.E.U16 R113, desc[UR10][R16.64] ;  /* 0x0000000a10717981 */ /* 0x000162000c1e1500 */
[----:B------:R-:W-:Y:S02]  /*0b50*/  LEA.HI.X.SX32 R11, R23, R0, 0x1, P0 ;  /* 0x00000000170b7211 */ /* 0x000fe400000f0eff */
[-C--:B------:R-:W-:Y:S01]  /*0b60*/  LEA R12, P0, R25, R2.reuse, 0x1 ;  /* 0x00000002190c7211 */ /* 0x080fe200078008ff */
[----:B------:R-:W-:Y:S01]  /*0b70*/  IMAD R23, R4, 0x4, R29 ;  /* 0x0000000404177824 */ /* 0x000fe200078e021d */
[----:B------:R-:W-:Y:S01]  /*0b80*/  LEA R18, P1, R19, R2, 0x1 ;  /* 0x0000000213127211 */ /* 0x000fe200078208ff */
[----:B------:R-:W5:Y:S01]  /*0b90*/  LDG.E.U16 R117, desc[UR10][R10.64] ;  /* 0x0000000a0a757981 */ /* 0x000f62000c1e1500 */
[----:B------:R-:W-:-:S02]  /*0ba0*/  LEA.HI.X.SX32 R13, R25, R0, 0x1, P0 ;  /* 0x00000000190d7211 */ /* 0x000fc400000f0eff */
[C---:B------:R-:W-:Y:S02]  /*0bb0*/  LEA R25, R4.reuse, R23, 0x2 ;  /* 0x0000001704197211 */ /* 0x040fe400078e10ff */
[----:B-1----:R-:W-:Y:S01]  /*0bc0*/  LEA R14, P0, R27, R2, 0x1 ;  /* 0x000000021b0e7211 */ /* 0x002fe200078008ff */
[----:B------:R-:W5:Y:S02]  /*0bd0*/  LDG.E.U16 R119, desc[UR10][R12.64] ;  /* 0x0000000a0c777981 */ /* 0x000f64000c1e1500 */
[C---:B------:R-:W-:Y:S01]  /*0be0*/  IMAD R33, R4.reuse, 0x4, R25 ;  /* 0x0000000404217824 */ /* 0x040fe200078e0219 */
[-C--:B------:R-:W-:Y:S02]  /*0bf0*/  LEA.HI.X.SX32 R19, R19, R0.reuse, 0x1, P1 ;  /* 0x0000000013137211 */ /* 0x080fe400008f0eff */
[----:B------:R-:W-:Y:S02]  /*0c00*/  LEA.HI.X.SX32 R15, R27, R0, 0x1, P0 ;  /* 0x000000001b0f7211 */ /* 0x000fe400000f0eff */
[----:B0-----:R-:W-:Y:S01]  /*0c10*/  LEA R16, P1, R31, R2, 0x1 ;  /* 0x000000021f107211 */ /* 0x001fe200078208ff */
[----:B------:R0:W5:Y:S01]  /*0c20*/  LDG.E.U16 R115, desc[UR10][R18.64] ;  /* 0x0000000a12737981 */ /* 0x000162000c1e1500 */
[----:B------:R-:W-:-:S02]  /*0c30*/  LEA R27, R4, R33, 0x2 ;  /* 0x00000021041b7211 */ /* 0x000fc400078e10ff */
[----:B------:R-:W-:Y:S01]  /*0c40*/  LEA.HI.X.SX32 R17, R31, R0, 0x1, P1 ;  /* 0x000000001f117211 */ /* 0x000fe200008f0eff */
[----:B------:R1:W5:Y:S02]  /*0c50*/  LDG.E.U16 R121, desc[UR10][R14.64] ;  /* 0x0000000a0e797981 */ /* 0x000364000c1e1500 */
[C---:B------:R-:W-:Y:S01]  /*0c60*/  IMAD R31, R4.reuse, 0x4, R27 ;  /* 0x00000004041f7824 */ /* 0x040fe200078e021b */
[C---:B0-----:R-:W-:Y:S01]  /*0c70*/  LEA R18, P0, R21.reuse, R2, 0x1 ;  /* 0x0000000215127211 */ /* 0x041fe200078008ff */
[----:B------:R0:W5:Y:S03]  /*0c80*/  LDG.E.U16 R123, desc[UR10][R16.64] ;  /* 0x0000000a107b7981 */ /* 0x000166000c1e1500 */
[----:B------:R-:W-:Y:S02]  /*0c90*/  LEA R35, R4, R31, 0x2 ;  /* 0x0000001f04237211 */ /* 0x000fe400078e10ff */
[----:B------:R-:W-:-:S02]  /*0ca0*/  LEA.HI.X.SX32 R19, R21, R0, 0x1, P0 ;  /* 0x0000000015137211 */ /* 0x000fc400000f0eff */
[-C--:B------:R-:W-:Y:S02]  /*0cb0*/  LEA R10, P0, R29, R2.reuse, 0x1 ;  /* 0x000000021d0a7211 */ /* 0x080fe400078008ff */
[----:B------:R-:W-:Y:S01]  /*0cc0*/  LEA R20, P1, R25, R2, 0x1 ;  /* 0x0000000219147211 */ /* 0x000fe200078208ff */
[----:B------:R0:W5:Y:S01]  /*0cd0*/  LDG.E.U16 R125, desc[UR10][R18.64] ;  /* 0x0000000a127d7981 */ /* 0x000162000c1e1500 */
[----:B------:R-:W-:Y:S01]  /*0ce0*/  LEA.HI.X.SX32 R11, R29, R0, 0x1, P0 ;  /* 0x000000001d0b7211 */ /* 0x000fe200000f0eff */
[C---:B------:R-:W-:Y:S01]  /*0cf0*/  IMAD R29, R4.reuse, 0x4, R35 ;  /* 0x00000004041d7824 */ /* 0x040fe200078e0223 */
[----:B------:R-:W-:Y:S02]  /*0d00*/  LEA R12, P0, R23, R2, 0x1 ;  /* 0x00000002170c7211 */ /* 0x000fe400078008ff */
[----:B------:R-:W-:Y:S01]  /*0d10*/  LEA.HI.X.SX32 R21, R25, R0, 0x1, P1 ;  /* 0x0000000019157211 */ /* 0x000fe200008f0eff */
[----:B------:R0:W5:Y:S01]  /*0d20*/  LDG.E.U16 R127, desc[UR10][R10.64] ;  /* 0x0000000a0a7f7981 */ /* 0x000162000c1e1500 */
[----:B------:R-:W-:-:S02]  /*0d30*/  LEA R37, R4, R29, 0x2 ;  /* 0x0000001d04257211 */ /* 0x000fc400078e10ff */
[----:B------:R-:W-:Y:S01]  /*0d40*/  LEA.HI.X.SX32 R13, R23, R0, 0x1, P0 ;  /* 0x00000000170d7211 */ /* 0x000fe200000f0eff */
[----:B------:R-:W5:Y:S02]  /*0d50*/  LDG.E.U16 R131, desc[UR10][R20.64] ;  /* 0x0000000a14837981 */ /* 0x000f64000c1e1500 */
[C---:B------:R-:W-:Y:S01]  /*0d60*/  IMAD R39, R4.reuse, 0x4, R37 ;  /* 0x0000000404277824 */ /* 0x040fe200078e0225 */
[----:B-1----:R-:W-:Y:S01]  /*0d70*/  LEA R14, P0, R27, R2, 0x1 ;  /* 0x000000021b0e7211 */ /* 0x002fe200078008ff */
[----:B------:R1:W5:Y:S03]  /*0d80*/  LDG.E.U16 R129, desc[UR10][R12.64] ;  /* 0x0000000a0c817981 */ /* 0x000366000c1e1500 */
[----:B------:R-:W-:-:S05]  /*0d90*/  LEA R23, R4, R39, 0x2 ;  /* 0x0000002704177211 */ /* 0x000fca00078e10ff */
[C---:B------:R-:W-:Y:S01]  /*0da0*/  IMAD R41, R4.reuse, 0x4, R23 ;  /* 0x0000000404297824 */ /* 0x040fe200078e0217 */
[----:B------:R-:W-:Y:S02]  /*0db0*/  LEA.HI.X.SX32 R15, R27, R0, 0x1, P0 ;  /* 0x000000001b0f7211 */ /* 0x000fe400000f0eff */
[C---:B0-----:R-:W-:Y:S02]  /*0dc0*/  LEA R16, P0, R35.reuse, R2, 0x1 ;  /* 0x0000000223107211 */ /* 0x041fe400078008ff */
[----:B------:R-:W-:Y:S01]  /*0dd0*/  LEA R25, R4, R41, 0x2 ;  /* 0x0000002904197211 */ /* 0x000fe200078e10ff */
[----:B------:R-:W5:Y:S01]  /*0de0*/  LDG.E.U16 R133, desc[UR10][R14.64] ;  /* 0x0000000a0e857981 */ /* 0x000f62000c1e1500 */
[----:B------:R-:W-:-:S03]  /*0df0*/  LEA.HI.X.SX32 R17, R35, R0, 0x1, P0 ;  /* 0x0000000023117211 */ /* 0x000fc600000f0eff */
[C---:B------:R-:W-:Y:S01]  /*0e00*/  IMAD R35, R4.reuse, 0x4, R25 ;  /* 0x0000000404237824 */ /* 0x040fe200078e0219 */
[C---:B------:R-:W-:Y:S01]  /*0e10*/  LEA R18, P1, R37.reuse, R2, 0x1 ;  /* 0x0000000225127211 */ /* 0x040fe200078208ff */
[----:B------:R-:W5:Y:S03]  /*0e20*/  LDG.E.U16 R135, desc[UR10][R16.64] ;  /* 0x0000000a10877981 */ /* 0x000f66000c1e1500 */
[----:B------:R-:W-:Y:S02]  /*0e30*/  LEA R11, R4, R35, 0x2 ;  /* 0x00000023040b7211 */ /* 0x000fe400078e10ff */
[----:B------:R-:W-:-:S03]  /*0e40*/  LEA.HI.X.SX32 R19, R37, R0, 0x1, P1 ;  /* 0x0000000025137211 */ /* 0x000fc600008f0eff */
[C---:B------:R-:W-:Y:S01]  /*0e50*/  IMAD R37, R4.reuse, 0x4, R11 ;  /* 0x0000000404257824 */ /* 0x040fe200078e020b */
[C---:B-1----:R-:W-:Y:S01]  /*0e60*/  LEA R12, P0, R23.reuse, R2, 0x1 ;  /* 0x00000002170c7211 */ /* 0x042fe200078008ff */
[----:B------:R-:W5:Y:S03]  /*0e70*/  LDG.E.U16 R137, desc[UR10][R18.64] ;  /* 0x0000000a12897981 */ /* 0x000f66000c1e1500 */
[C---:B------:R-:W-:Y:S02]  /*0e80*/  LEA R27, R4.reuse, R37, 0x2 ;  /* 0x00000025041b7211 */ /* 0x040fe400078e10ff */
[----:B------:R-:W-:Y:S02]  /*0e90*/  LEA.HI.X.SX32 R13, R23, R0, 0x1, P0 ;  /* 0x00000000170d7211 */ /* 0x000fe400000f0eff */
[-C--:B------:R-:W-:Y:S01]  /*0ea0*/  LEA R20, P0, R25, R2.reuse, 0x1 ;  /* 0x0000000219147211 */ /* 0x080fe200078008ff */
[----:B------:R-:W-:Y:S01]  /*0eb0*/  IMAD R43, R4, 0x4, R27 ;  /* 0x00000004042b7824 */ /* 0x000fe200078e021b */
[----:B------:R-:W-:Y:S01]  /*0ec0*/  LEA R22, P1, R11, R2, 0x1 ;  /* 0x000000020b167211 */ /* 0x000fe200078208ff */
[----:B------:R0:W5:Y:S01]  /*0ed0*/  LDG.E.U16 R139, desc[UR10][R12.64] ;  /* 0x0000000a0c8b7981 */ /* 0x000162000c1e1500 */
[----:B------:R-:W-:-:S02]  /*0ee0*/  LEA.HI.X.SX32 R21, R25, R0, 0x1, P0 ;  /* 0x0000000019157211 */ /* 0x000fc400000f0eff */
[----:B------:R-:W-:Y:S02]  /*0ef0*/  LEA R24, P0, R27, R2, 0x1 ;  /* 0x000000021b187211 */ /* 0x000fe400078008ff */
[----:B------:R-:W-:Y:S01]  /*0f00*/  LEA R45, R4, R43, 0x2 ;  /* 0x0000002b042d7211 */ /* 0x000fe200078e10ff */
[----:B------:R1:W5:Y:S01]  /*0f10*/  LDG.E.U16 R141, desc[UR10][R20.64] ;  /* 0x0000000a148d7981 */ /* 0x000362000c1e1500 */
[-C--:B------:R-:W-:Y:S02]  /*0f20*/  LEA.HI.X.SX32 R23, R11, R0.reuse, 0x1, P1 ;  /* 0x000000000b177211 */ /* 0x080fe400008f0eff */
[----:B------:R-:W-:Y:S02]  /*0f30*/  LEA.HI.X.SX32 R25, R27, R0, 0x1, P0 ;  /* 0x000000001b197211 */ /* 0x000fe400000f0eff */
[-C--:B------:R-:W-:Y:S01]  /*0f40*/  LEA R26, P1, R45, R2.reuse, 0x1 ;  /* 0x000000022d1a7211 */ /* 0x080fe200078208ff */
[----:B------:R2:W5:Y:S01]  /*0f50*/  LDG.E.U16 R143, desc[UR10][R22.64] ;  /* 0x0000000a168f7981 */ /* 0x000562000c1e1500 */
[----:B------:R-:W-:-:S02]  /*0f60*/  LEA R10, P0, R33, R2, 0x1 ;  /* 0x00000002210a7211 */ /* 0x000fc400078008ff */
[-C--:B------:R-:W-:Y:S01]  /*0f70*/  LEA.HI.X.SX32 R27, R45, R0.reuse, 0x1, P1 ;  /* 0x000000002d1b7211 */ /* 0x080fe200008f0eff */
[----:B------:R-:W5:Y:S01]  /*0f80*/  LDG.E.U16 R145, desc[UR10][R24.64] ;  /* 0x0000000a18917981 */ /* 0x000f62000c1e1500 */
[----:B------:R-:W-:Y:S02]  /*0f90*/  LEA.HI.X.SX32 R11, R33, R0, 0x1, P0 ;  /* 0x00000000210b7211 */ /* 0x000fe400000f0eff */
[-C--:B0-----:R-:W-:Y:S02]  /*0fa0*/  LEA R12, P1, R31, R2.reuse, 0x1 ;  /* 0x000000021f0c7211 */ /* 0x081fe400078208ff */
[----:B------:R-:W-:Y:S01]  /*0fb0*/  LEA R14, P0, R29, R2, 0x1 ;  /* 0x000000021d0e7211 */ /* 0x000fe200078008ff */
[----:B------:R-:W-:Y:S01]  /*0fc0*/  IMAD R45, R4, 0x4, R45 ;  /* 0x00000004042d7824 */ /* 0x000fe200078e022d */
[-C--:B------:R-:W-:Y:S01]  /*0fd0*/  LEA.HI.X.SX32 R13, R31, R0.reuse, 0x1, P1 ;  /* 0x000000001f0d7211 */ /* 0x080fe200008f0eff */
[----:B------:R-:W5:Y:S01]  /*0fe0*/  LDG.E.U16 R27, desc[UR10][R26.64] ;  /* 0x0000000a1a1b7981 */ /* 0x000f62000c1e1500 */
[----:B------:R-:W-:-:S02]  /*0ff0*/  LEA.HI.X.SX32 R15, R29, R0, 0x1, P0 ;  /* 0x000000001d0f7211 */ /* 0x000fc400000f0eff */
[-C--:B------:R-:W-:Y:S01]  /*1000*/  LEA R16, P1, R39, R2.reuse, 0x1 ;  /* 0x0000000227107211 */ /* 0x080fe200078208ff */
[----:B------:R0:W5:Y:S01]  /*1010*/  LDG.E.U16 R31, desc[UR10][R10.64] ;  /* 0x0000000a0a1f7981 */ /* 0x000162000c1e1500 */
[----:B------:R-:W-:Y:S02]  /*1020*/  LEA R18, P0, R41, R2, 0x1 ;  /* 0x0000000229127211 */ /* 0x000fe400078008ff */
[-C--:B------:R-:W-:Y:S01]  /*1030*/  LEA.HI.X.SX32 R17, R39, R0.reuse, 0x1, P1 ;  /* 0x0000000027117211 */ /* 0x080fe200008f0eff */
[----:B------:R3:W5:Y:S01]  /*1040*/  LDG.E.U16 R25, desc[UR10][R12.64] ;  /* 0x0000000a0c197981 */ /* 0x000762000c1e1500 */
[----:B------:R-:W-:Y:S02]  /*1050*/  LEA.HI.X.SX32 R19, R41, R0, 0x1, P0 ;  /* 0x0000000029137211 */ /* 0x000fe400000f0eff */
[-C--:B-1----:R-:W-:Y:S01]  /*1060*/  LEA R20, P0, R35, R2.reuse, 0x1 ;  /* 0x0000000223147211 */ /* 0x082fe200078008ff */
[----:B------:R1:W5:Y:S01]  /*1070*/  LDG.E.U16 R15, desc[UR10][R14.64] ;  /* 0x0000000a0e0f7981 */ /* 0x000362000c1e1500 */
[----:B--2---:R-:W-:-:S02]  /*1080*/  LEA R22, P1, R37, R2, 0x1 ;  /* 0x0000000225167211 */ /* 0x004fc400078208ff */
[-C--:B------:R-:W-:Y:S01]  /*1090*/  LEA.HI.X.SX32 R21, R35, R0.reuse, 0x1, P0 ;  /* 0x0000000023157211 */ /* 0x080fe200000f0eff */
[----:B------:R-:W2:Y:S01]  /*10a0*/  LDG.E.U16 R17, desc[UR10][R16.64] ;  /* 0x0000000a10117981 */ /* 0x000ea2000c1e1500 */
[----:B------:R-:W-:Y:S02]  /*10b0*/  LEA.HI.X.SX32 R23, R37, R0, 0x1, P1 ;  /* 0x0000000025177211 */ /* 0x000fe400008f0eff */
[-C--:B0-----:R-:W-:Y:S01]  /*10c0*/  LEA R10, P0, R43, R2.reuse, 0x1 ;  /* 0x000000022b0a7211 */ /* 0x081fe200078008ff */
[----:B------:R-:W2:Y:S01]  /*10d0*/  LDG.E.U16 R19, desc[UR10][R18.64] ;  /* 0x0000000a12137981 */ /* 0x000ea2000c1e1500 */
[----:B---3--:R-:W-:Y:S02]  /*10e0*/  LEA R12, P1, R45, R2, 0x1 ;  /* 0x000000022d0c7211 */ /* 0x008fe400078208ff */
[-C--:B------:R-:W-:Y:S01]  /*10f0*/  LEA.HI.X.SX32 R11, R43, R0.reuse, 0x1, P0 ;  /* 0x000000002b0b7211 */ /* 0x080fe200000f0eff */
[----:B------:R-:W3:Y:S01]  /*1100*/  LDG.E.U16 R21, desc[UR10][R20.64] ;  /* 0x0000000a14157981 */ /* 0x000ee2000c1e1500 */
[----:B------:R-:W-:-:S03]  /*1110*/  LEA.HI.X.SX32 R13, R45, R0, 0x1, P1 ;  /* 0x000000002d0d7211 */ /* 0x000fc600008f0eff */
[----:B------:R-:W3:Y:S04]  /*1120*/  LDG.E.U16 R23, desc[UR10][R22.64] ;  /* 0x0000000a16177981 */ /* 0x000ee8000c1e1500 */
[----:B------:R-:W3:Y:S04]  /*1130*/  LDG.E.U16 R11, desc[UR10][R10.64] ;  /* 0x0000000a0a0b7981 */ /* 0x000ee8000c1e1500 */
[----:B------:R-:W3:Y:S01]  /*1140*/  LDG.E.U16 R13, desc[UR10][R12.64] ;  /* 0x0000000a0c0d7981 */ /* 0x000ee2000c1e1500 */
[----:B------:R-:W0:Y:S01]  /*1150*/  S2UR UR6, SR_CgaCtaId ;  /* 0x00000000000679c3 */ /* 0x000e220000008800 */
[----:B------:R-:W-:Y:S01]  /*1160*/  SHF.R.S32.HI R0, RZ, 0x6, R142 ;  /* 0x00000006ff007819 */ /* 0x000fe2000001148e */
[----:B------:R-:W-:Y:S01]  /*1170*/  VIADD R28, R144, 0x20 ;  /* 0x00000020901c7836 */ /* 0x000fe20000000000 */
[----:B-1----:R-:W-:Y:S01]  /*1180*/  LOP3.LUT R14, R142, 0x3f, RZ, 0xc0, !PT ;  /* 0x0000003f8e0e7812 */ /* 0x002fe200078ec0ff */
[----:B------:R-:W-:Y:S01]  /*1190*/  UMOV UR4, 0x400 ;  /* 0x0000040000047882 */ /* 0x000fe20000000000 */
[----:B------:R-:W-:-:S02]  /*11a0*/  SGXT R0, R0, 0x1 ;  /* 0x000000010000781a */ /* 0x000fc40000000200 */
[----:B------:R-:W-:Y:S02]  /*11b0*/  SHF.L.U32 R29, R14, 0x1, RZ ;  /* 0x000000010e1d7819 */ /* 0x000fe400000006ff */
[----:B------:R-:W-:Y:S02]  /*11c0*/  ISETP.GE.AND P0, PT, R28, 0x1, PT ;  /* 0x000000011c00780c */ /* 0x000fe40003f06270 */
[----:B------:R-:W-:-:S04]  /*11d0*/  LOP3.LUT R0, R29, 0x90, R0, 0x78, !PT ;  /* 0x000000901d007812 */ /* 0x000fc800078e7800 */
[----:B------:R-:W-:Y:S01]  /*11e0*/  LOP3.LUT R224, R0, 0x20, RZ, 0x3c, !PT ;  /* 0x0000002000e07812 */ /* 0x000fe200078e3cff */
[----:B0-----:R-:W-:Y:S01]  /*11f0*/  ULEA UR6, UR6, UR4, 0x18 ;  /* 0x0000000406067291 */ /* 0x001fe2000f8ec03f */
[----:B------:R-:W-:Y:S01]  /*1200*/  LOP3.LUT R6, R142, 0x1c, RZ, 0xc0, !PT ;  /* 0x0000001c8e067812 */ /* 0x000fe200078ec0ff */
[----:B------:R-:W-:Y:S01]  /*1210*/  IMAD.MOV.U32 R232, RZ, RZ, 0x3f800000 ;  /* 0x3f800000ffe87424 */ /* 0x000fe200078e00ff */
[----:B------:R-:W-:Y:S01]  /*1220*/  MOV R2, 0xff800000 ;  /* 0xff80000000027802 */ /* 0x000fe20000000f00 */
[----:B------:R-:W-:Y:S01]  /*1230*/  IMAD.MOV.U32 R228, RZ, RZ, 0x3f800000 ;  /* 0x3f800000ffe47424 */ /* 0x000fe200078e00ff */
[----:B------:R-:W-:-:S04]  /*1240*/  MOV R4, 0xff800000 ;  /* 0xff80000000047802 */ /* 0x000fc80000000f00 */
[----:B------:R0:W-:Y:S04]  /*1250*/  STS.U16 [R0+UR6+0x8000], R3 ;  /* 0x0080000300007988 */ /* 0x0001e80008000406 */
[----:B------:R1:W-:Y:S04]  /*1260*/  STS.U16 [R0+UR6+0x8200], R5 ;  /* 0x0082000500007988 */ /* 0x0003e80008000406 */
[----:B----4-:R-:W-:Y:S04]  /*1270*/  STS.U16 [R0+UR6+0x8400], R47 ;  /* 0x0084002f00007988 */ /* 0x010fe80008000406 */
[----:B-----5:R-:W-:Y:S04]  /*1280*/  STS.U16 [R0+UR6+0x8600], R51 ;  /* 0x0086003300007988 */ /* 0x020fe80008000406 */
[----:B------:R-:W-:Y:S04]  /*1290*/  STS.U16 [R0+UR6+0x8800], R55 ;  /* 0x0088003700007988 */ /* 0x000fe80008000406 */
[----:B------:R-:W-:Y:S04]  /*12a0*/  STS.U16 [R0+UR6+0x8a00], R59 ;  /* 0x008a003b00007988 */ /* 0x000fe80008000406 */
[----:B------:R-:W-:Y:S04]  /*12b0*/  STS.U16 [R0+UR6+0x8c00], R63 ;  /* 0x008c003f00007988 */ /* 0x000fe80008000406 */
[----:B------:R-:W-:Y:S04]  /*12c0*/  STS.U16 [R0+UR6+0x8e00], R67 ;  /* 0x008e004300007988 */ /* 0x000fe80008000406 */
[----:B------:R-:W-:Y:S04]  /*12d0*/  STS.U16 [R0+UR6+0x9000], R71 ;  /* 0x0090004700007988 */ /* 0x000fe80008000406 */
[----:B------:R-:W-:Y:S04]  /*12e0*/  STS.U16 [R0+UR6+0x9200], R75 ;  /* 0x0092004b00007988 */ /* 0x000fe80008000406 */
[----:B------:R-:W-:Y:S04]  /*12f0*/  STS.U16 [R0+UR6+0x9400], R79 ;  /* 0x0094004f00007988 */ /* 0x000fe80008000406 */
[----:B------:R4:W-:Y:S04]  /*1300*/  STS.U16 [R0+UR6+0x9600], R83 ;  /* 0x0096005300007988 */ /* 0x0009e80008000406 */
[----:B------:R5:W-:Y:S04]  /*1310*/  STS.U16 [R0+UR6+0x9800], R87 ;  /* 0x0098005700007988 */ /* 0x000be80008000406 */
[----:B------:R-:W-:Y:S04]  /*1320*/  STS.U16 [R0+UR6+0x9a00], R91 ;  /* 0x009a005b00007988 */ /* 0x000fe80008000406 */
[----:B------:R-:W-:Y:S01]  /*1330*/  STS.U16 [R0+UR6+0x9c00], R95 ;  /* 0x009c005f00007988 */ /* 0x000fe20008000406 */
[----:B0-----:R-:W-:Y:S01]  /*1340*/  IMAD.MOV.U32 R3, RZ, RZ, -0x800000 ;  /* 0xff800000ff037424 */ /* 0x001fe200078e00ff */
[----:B------:R-:W-:-:S02]  /*1350*/  MOV R230, 0x3f800000 ;  /* 0x3f80000000e67802 */ /* 0x000fc40000000f00 */
[----:B------:R0:W-:Y:S01]  /*1360*/  STS.U16 [R0+UR6+0xa000], R103 ;  /* 0x00a0006700007988 */ /* 0x0001e20008000406 */
[----:B-1----:R-:W-:Y:S01]  /*1370*/  IMAD.MOV.U32 R5, RZ, RZ, -0x800000 ;  /* 0xff800000ff057424 */ /* 0x002fe200078e00ff */
[----:B------:R-:W-:Y:S02]  /*1380*/  MOV R226, 0x3f800000 ;  /* 0x3f80000000e27802 */ /* 0x000fe40000000f00 */
[----:B----4-:R-:W-:Y:S02]  /*1390*/  CS2R R82, SRZ ;  /* 0x0000000000527805 */ /* 0x010fe4000001ff00 */
[----:B------:R-:W-:Y:S02]  /*13a0*/  CS2R R50, SRZ ;  /* 0x0000000000327805 */ /* 0x000fe4000001ff00 */
[----:B-----5:R-:W-:Y:S02]  /*13b0*/  CS2R R86, SRZ ;  /* 0x0000000000567805 */ /* 0x020fe4000001ff00 */
[----:B------:R-:W-:Y:S01]  /*13c0*/  CS2R R54, SRZ ;  /* 0x0000000000367805 */ /* 0x000fe2000001ff00 */
[----:B------:R1:W-:Y:S01]  /*13d0*/  STS.U16 [R0+UR6+0x9e00], R99 ;  /* 0x009e006300007988 */ /* 0x0003e20008000406 */
[----:B0-----:R-:W-:-:S02]  /*13e0*/  CS2R R102, SRZ ;  /* 0x0000000000667805 */ /* 0x001fc4000001ff00 */
[----:B------:R-:W-:Y:S02]  /*13f0*/  CS2R R58, SRZ ;  /* 0x00000000003a7805 */ /* 0x000fe4000001ff00 */
[----:B------:R-:W-:Y:S02]  /*1400*/  CS2R R62, SRZ ;  /* 0x00000000003e7805 */ /* 0x000fe4000001ff00 */
[----:B------:R-:W-:Y:S02]  /*1410*/  CS2R R66, SRZ ;  /* 0x0000000000427805 */ /* 0x000fe4000001ff00 */
[----:B------:R-:W-:Y:S02]  /*1420*/  CS2R R90, SRZ ;  /* 0x00000000005a7805 */ /* 0x000fe4000001ff00 */
[----:B------:R-:W-:Y:S02]  /*1430*/  CS2R R70, SRZ ;  /* 0x0000000000467805 */ /* 0x000fe4000001ff00 */
[----:B------:R-:W-:-:S02]  /*1440*/  CS2R R74, SRZ ;  /* 0x00000000004a7805 */ /* 0x000fc4000001ff00 */
[----:B------:R-:W-:Y:S02]  /*1450*/  CS2R R94, SRZ ;  /* 0x00000000005e7805 */ /* 0x000fe4000001ff00 */
[----:B------:R-:W-:Y:S02]  /*1460*/  CS2R R78, SRZ ;  /* 0x00000000004e7805 */ /* 0x000fe4000001ff00 */
[----:B-1----:R-:W-:Y:S01]  /*1470*/  CS2R R98, SRZ ;  /* 0x0000000000627805 */ /* 0x002fe2000001ff00 */
[----:B------:R0:W-:Y:S04]  /*1480*/  STS.U16 [R0+UR6+0xa200], R107 ;  /* 0x00a2006b00007988 */ /* 0x0001e80008000406 */
[----:B------:R1:W-:Y:S01]  /*1490*/  STS.U16 [R0+UR6+0xa400], R111 ;  /* 0x00a4006f00007988 */ /* 0x0003e20008000406 */
[----:B0-----:R-:W-:-:S02]  /*14a0*/  CS2R R106, SRZ ;  /* 0x00000000006a7805 */ /* 0x001fc4000001ff00 */
[----:B-1----:R-:W-:Y:S01]  /*14b0*/  CS2R R110, SRZ ;  /* 0x00000000006e7805 */ /* 0x002fe2000001ff00 */
[----:B------:R-:W-:Y:S04]  /*14c0*/  STS.U16 [R0+UR6+0xa800], R119 ;  /* 0x00a8007700007988 */ /* 0x000fe80008000406 */
        /* <DEDUP_REMOVED lines=11> */
[----:B------:R-:W-:Y:S01]  /*1580*/  STS.U16 [R0+UR6+0xbe00], R27 ;  /* 0x00be001b00007988 */ /* 0x000fe20008000406 */
[----:B0-----:R-:W-:-:S03]  /*1590*/  LOP3.LUT R143, R142, 0x7f, RZ, 0xc0, !PT ;  /* 0x0000007f8e8f7812 */ /* 0x001fc600078ec0ff */
[----:B------:R-:W-:Y:S01]  /*15a0*/  STS.U16 [R224+UR6+0x8100], R7 ;  /* 0x00810007e0007988 */ /* 0x000fe20008000406 */
[----:B-1----:R-:W-:-:S03]  /*15b0*/  SHF.L.U32 R145, R6, 0x2, RZ ;  /* 0x0000000206917819 */ /* 0x002fc600000006ff */
[----:B------:R-:W-:Y:S04]  /*15c0*/  STS.U16 [R224+UR6+0x8300], R9 ;  /* 0x00830009e0007988 */ /* 0x000fe80008000406 */
[----:B------:R0:W-:Y:S04]  /*15d0*/  STS.U16 [R224+UR6+0x8500], R49 ;  /* 0x00850031e0007988 */ /* 0x0001e80008000406 */
[----:B------:R1:W-:Y:S04]  /*15e0*/  STS.U16 [R224+UR6+0x8700], R53 ;  /* 0x00870035e0007988 */ /* 0x0003e80008000406 */
[----:B------:R4:W-:Y:S04]  /*15f0*/  STS.U16 [R224+UR6+0x8900], R57 ;  /* 0x00890039e0007988 */ /* 0x0009e80008000406 */
[----:B------:R5:W-:Y:S01]  /*1600*/  STS.U16 [R224+UR6+0x8b00], R61 ;  /* 0x008b003de0007988 */ /* 0x000be20008000406 */
[----:B0-----:R-:W-:-:S03]  /*1610*/  CS2R R48, SRZ ;  /* 0x0000000000307805 */ /* 0x001fc6000001ff00 */
[----:B------:R0:W-:Y:S01]  /*1620*/  STS.U16 [R224+UR6+0x8d00], R65 ;  /* 0x008d0041e0007988 */ /* 0x0001e20008000406 */
[----:B-1----:R-:W-:-:S03]  /*1630*/  CS2R R52, SRZ ;  /* 0x0000000000347805 */ /* 0x002fc6000001ff00 */
[----:B------:R1:W-:Y:S01]  /*1640*/  STS.U16 [R224+UR6+0x8f00], R69 ;  /* 0x008f0045e0007988 */ /* 0x0003e20008000406 */
[----:B----4-:R-:W-:-:S03]  /*1650*/  CS2R R56, SRZ ;  /* 0x0000000000387805 */ /* 0x010fc6000001ff00 */
[----:B------:R4:W-:Y:S01]  /*1660*/  STS.U16 [R224+UR6+0x9100], R73 ;  /* 0x00910049e0007988 */ /* 0x0009e20008000406 */
[----:B-----5:R-:W-:-:S03]  /*1670*/  CS2R R60, SRZ ;  /* 0x00000000003c7805 */ /* 0x020fc6000001ff00 */
        /* <DEDUP_REMOVED lines=24> */
[----:B------:R0:W-:Y:S04]  /*1800*/  STS.U16 [R224+UR6+0xab00], R125 ;  /* 0x00ab007de0007988 */ /* 0x0001e80008000406 */
[----:B------:R0:W-:Y:S04]  /*1810*/  STS.U16 [R224+UR6+0xad00], R129 ;  /* 0x00ad0081e0007988 */ /* 0x0001e80008000406 */
[----:B------:R0:W-:Y:S04]  /*1820*/  STS.U16 [R224+UR6+0xaf00], R31 ;  /* 0x00af001fe0007988 */ /* 0x0001e80008000406 */
[----:B------:R0:W-:Y:S04]  /*1830*/  STS.U16 [R224+UR6+0xb100], R25 ;  /* 0x00b10019e0007988 */ /* 0x0001e80008000406 */
[----:B------:R0:W-:Y:S04]  /*1840*/  STS.U16 [R224+UR6+0xb300], R15 ;  /* 0x00b3000fe0007988 */ /* 0x0001e80008000406 */
[----:B--2---:R0:W-:Y:S04]  /*1850*/  STS.U16 [R224+UR6+0xb500], R17 ;  /* 0x00b50011e0007988 */ /* 0x0041e80008000406 */
[----:B------:R0:W-:Y:S04]  /*1860*/  STS.U16 [R224+UR6+0xb700], R19 ;  /* 0x00b70013e0007988 */ /* 0x0001e80008000406 */
[----:B---3--:R0:W-:Y:S04]  /*1870*/  STS.U16 [R224+UR6+0xb900], R21 ;  /* 0x00b90015e0007988 */ /* 0x0081e80008000406 */
[----:B------:R0:W-:Y:S04]  /*1880*/  STS.U16 [R224+UR6+0xbb00], R23 ;  /* 0x00bb0017e0007988 */ /* 0x0001e80008000406 */
[----:B------:R0:W-:Y:S04]  /*1890*/  STS.U16 [R224+UR6+0xbd00], R11 ;  /* 0x00bd000be0007988 */ /* 0x0001e80008000406 */
[----:B------:R0:W-:Y:S01]  /*18a0*/  STS.U16 [R224+UR6+0xbf00], R13 ;  /* 0x00bf000de0007988 */ /* 0x0001e20008000406 */
[----:B------:R-:W-:Y:S05]  /*18b0*/  @!P0 BRA `(.L_x_0) ;  /* 0x0000009c00208947 */ /* 0x000fea0003800000 */
[----:B0-----:R-:W0:Y:S01]  /*18c0*/  LDC R11, c[0x0][0x268] ;  /* 0x00009a00ff0b7b82 */ /* 0x001e220000000800 */
[----:B------:R-:W-:Y:S01]  /*18d0*/  SHF.R.U32.HI R2, RZ, 0x6, R142 ;  /* 0x00000006ff027819 */ /* 0x000fe2000001168e */
[C---:B------:R-:W-:Y:S01]  /*18e0*/  IMAD.SHL.U32 R4, R142.reuse, 0x2, RZ ;  /* 0x000000028e047824 */ /* 0x040fe200078e00ff */
[C---:B------:R-:W-:Y:S01]  /*18f0*/  LOP3.LUT R6, R142.reuse, 0x7, RZ, 0xc0, !PT ;  /* 0x000000078e067812 */ /* 0x040fe200078ec0ff */
[----:B------:R-:W-:Y:S01]  /*1900*/  IMAD.SHL.U32 R18, R142, 0x80, RZ ;  /* 0x000000808e127824 */ /* 0x000fe200078e00ff */
[----:B------:R-:W-:Y:S01]  /*1910*/  SGXT.U32 R2, R2, 0x1 ;  /* 0x000000010202781a */ /* 0x000fe20000000000 */
[C---:B------:R-:W-:Y:S01]  /*1920*/  IMAD.SHL.U32 R7, R142.reuse, 0x8, RZ ;  /* 0x000000088e077824 */ /* 0x040fe200078e00ff */
[----:B------:R-:W-:Y:S01]  /*1930*/  LOP3.LUT R5, R142, 0x60, RZ, 0xc0, !PT ;  /* 0x000000608e057812 */ /* 0x000fe200078ec0ff */
[C---:B------:R-:W-:Y:S01]  /*1940*/  IMAD.SHL.U32 R83, R6.reuse, 0x10, RZ ;  /* 0x0000001006537824 */ /* 0x040fe200078e00ff */
[----:B------:R-:W1:Y:S01]  /*1950*/  LDC R12, c[0x0][0x258] ;  /* 0x00009600ff0c7b82 */ /* 0x000e620000000800 */
[----:B------:R-:W-:Y:S01]  /*1960*/  ULDC.64 UR4, c[0x0][0x260] ;  /* 0x0000980000047ab9 */ /* 0x000fe20000000a00 */
[----:B------:R-:W-:Y:S01]  /*1970*/  LOP3.LUT R7, R7, 0x30, RZ, 0xc0, !PT ;  /* 0x0000003007077812 */ /* 0x000fe200078ec0ff */
[----:B------:R-:W-:Y:S01]  /*1980*/  IMAD R89, R6, 0x4, R5 ;  /* 0x0000000406597824 */ /* 0x000fe200078e0205 */
[C---:B------:R-:W-:Y:S01]  /*1990*/  LOP3.LUT R18, R83.reuse, 0x780, R18, 0xf8, !PT ;  /* 0x0000078053127812 */ /* 0x040fe200078ef812 */
[----:B------:R-:W-:Y:S01]  /*19a0*/  UIMAD UR4, UR7, UR4, URZ ;  /* 0x00000004070472a4 */ /* 0x000fe2000f8e023f */
[--C-:B------:R-:W-:Y:S01]  /*19b0*/  LOP3.LUT R8, R83, 0x30, R4.reuse, 0x78, !PT ;  /* 0x0000003053087812 */ /* 0x100fe200078e7804 */
[----:B------:R-:W-:Y:S01]  /*19c0*/  IMAD R14, R14, UR5, RZ ;  /* 0x000000050e0e7c24 */ /* 0x000fe2000f8e02ff */
[----:B------:R-:W2:Y:S01]  /*19d0*/  LDC.64 R156, c[0x0][0x218] ;  /* 0x00008600ff9c7b82 */ /* 0x000ea20000000a00 */
[----:B------:R-:W-:Y:S01]  /*19e0*/  LEA R7, R6, R7, 0x6 ;  /* 0x0000000706077211 */ /* 0x000fe200078e30ff */
[----:B------:R-:W-:Y:S01]  /*19f0*/  USHF.L.U32 UR8, UR4, 0x1, URZ ;  /* 0x0000000104087899 */ /* 0x000fe2000800063f */
[----:B------:R-:W-:Y:S01]  /*1a00*/  LOP3.LUT R9, R142, 0x10, RZ, 0xc0, !PT ;  /* 0x000000108e097812 */ /* 0x000fe200078ec0ff */
[----:B------:R-:W-:Y:S01]  /*1a10*/  UIMAD.WIDE UR4, UR4, 0x2, URZ ;  /* 0x00000002040478a5 */ /* 0x000fe2000f8e023f */
[----:B------:R-:W-:Y:S01]  /*1a20*/  LOP3.LUT R10, R7, 0x10, R4, 0x78, !PT ;  /* 0x00000010070a7812 */ /* 0x000fe200078e7804 */
[C-C-:B------:R-:W-:Y:S01]  /*1a30*/  IMAD.U32 R7, R89.reuse, 0x80, R8.reuse ;  /* 0x0000008059077824 */ /* 0x140fe200078e0008 */
[----:B------:R-:W-:Y:S01]  /*1a40*/  LOP3.LUT R4, R4, 0x6, RZ, 0xc0, !PT ;  /* 0x0000000604047812 */ /* 0x000fe200078ec0ff */
[----:B0-----:R-:W-:Y:S01]  /*1a50*/  IMAD R13, R2, R11, RZ ;  /* 0x0000000b020d7224 */ /* 0x001fe200078e02ff */
[----:B------:R-:W0:Y:S01]  /*1a60*/  LDC.64 R100, c[0x0][0x220] ;  /* 0x00008800ff647b82 */ /* 0x000e220000000a00 */
[----:B------:R-:W-:Y:S01]  /*1a70*/  IMAD.U32 R8, R89, 0x20, R8 ;  /* 0x0000002059087824 */ /* 0x000fe200078e0008 */
[----:B------:R-:W-:Y:S01]  /*1a80*/  LEA.HI R4, R5, R4, RZ, 0x1e ;  /* 0x0000000405047211 */ /* 0x000fe200078ff0ff */
[----:B------:R-:W-:Y:S01]  /*1a90*/  IMAD R15, R11, 0x2, R13 ;  /* 0x000000020b0f7824 */ /* 0x000fe200078e020d */
[----:B------:R-:W-:Y:S01]  /*1aa0*/  SHF.R.U32.HI R36, RZ, 0x1, R5 ;  /* 0x00000001ff247819 */ /* 0x000fe20000011605 */
[----:B------:R-:W-:Y:S01]  /*1ab0*/  IMAD.SHL.U32 R5, R14, 0x2, RZ ;  /* 0x000000020e057824 */ /* 0x000fe200078e00ff */
[----:B------:R-:W-:Y:S01]  /*1ac0*/  SHF.R.U32.HI R234, RZ, 0x2, R142 ;  /* 0x00000002ffea7819 */ /* 0x000fe2000001168e */
[----:B-1----:R-:W-:Y:S01]  /*1ad0*/  IMAD R4, R143, R12, RZ ;  /* 0x0000000c8f047224 */ /* 0x002fe200078e02ff */
[----:B------:R-:W-:Y:S01]  /*1ae0*/  LEA R17, R11, R15, 0x1 ;  /* 0x0000000f0b117211 */ /* 0x000fe200078e08ff */
[----:B------:R-:W1:Y:S01]  /*1af0*/  LDC.64 R2, c[0x0][0x250] ;  /* 0x00009400ff027b82 */ /* 0x000e620000000a00 */
[C---:B------:R-:W-:Y:S01]  /*1b00*/  LEA R36, R9.reuse, R36, 0x2 ;  /* 0x0000002409247211 */ /* 0x040fe200078e10ff */
[----:B------:R-:W-:Y:S01]  /*1b10*/  IMAD.MOV.U32 R232, RZ, RZ, 0x3f800000 ;  /* 0x3f800000ffe87424 */ /* 0x000fe200078e00ff */
[----:B------:R-:W-:Y:S01]  /*1b20*/  LEA R9, R9, R10, 0x5 ;  /* 0x0000000a09097211 */ /* 0x000fe200078e28ff */
[C---:B------:R-:W-:Y:S01]  /*1b30*/  IMAD R19, R11.reuse, 0x2, R17 ;  /* 0x000000020b137824 */ /* 0x040fe200078e0211 */
[----:B------:R-:W-:Y:S01]  /*1b40*/  SGXT.U32 R234, R234, 0x3 ;  /* 0x00000003eaea781a */ /* 0x000fe20000000000 */
[----:B------:R-:W-:Y:S01]  /*1b50*/  IMAD.MOV.U32 R215, RZ, RZ, -0x800000 ;  /* 0xff800000ffd77424 */ /* 0x000fe200078e00ff */
[----:B------:R-:W-:Y:S01]  /*1b60*/  SHF.R.U32.HI R242, RZ, 0x3, R143 ;  /* 0x00000003fff27819 */ /* 0x000fe2000001168f */
[----:B------:R-:W-:Y:S01]  /*1b70*/  IMAD.MOV.U32 R207, RZ, RZ, -0x800000 ;  /* 0xff800000ffcf7424 */ /* 0x000fe200078e00ff */
[----:B------:R-:W-:Y:S01]  /*1b80*/  LEA R21, R11, R19, 0x1 ;  /* 0x000000130b157211 */ /* 0x000fe200078e08ff */
[----:B------:R-:W-:Y:S01]  /*1b90*/  IMAD.MOV.U32 R228, RZ, RZ, 0x3f800000 ;  /* 0x3f800000ffe47424 */ /* 0x000fe200078e00ff */
[----:B------:R-:W-:-:S02]  /*1ba0*/  IADD3 R250, R145, UR6, RZ ;  /* 0x0000000691fa7c10 */ /* 0x000fc4000fffe0ff */
[----:B------:R-:W-:Y:S02]  /*1bb0*/  CS2R R108, SRZ ;  /* 0x00000000006c7805 */ /* 0x000fe4000001ff00 */
[----:B------:R-:W-:Y:S01]  /*1bc0*/  LOP3.LUT R36, R18, R36, RZ, 0x3c, !PT ;  /* 0x0000002412247212 */ /* 0x000fe200078e3cff */
[----:B------:R-:W-:Y:S01]  /*1bd0*/  IMAD R23, R11, 0x2, R21 ;  /* 0x000000020b177824 */ /* 0x000fe200078e0215 */
[----:B0-----:R-:W-:Y:S02]  /*1be0*/  IADD3 R10, P1, P2, R5, UR8, R100 ;  /* 0x00000008050a7c10 */ /* 0x001fe4000fa3e064 */
[----:B------:R-:W-:Y:S02]  /*1bf0*/  CS2R R110, SRZ ;  /* 0x00000000006e7805 */ /* 0x000fe4000001ff00 */
[----:B------:R-:W-:Y:S01]  /*1c00*/  LEA R5, R12, R4, 0x7 ;  /* 0x000000040c057211 */ /* 0x000fe200078e38ff */
[----:B------:R-:W-:Y:S01]  /*1c10*/  UMOV UR4, URZ ;  /* 0x0000003f00047c82 */ /* 0x000fe20008000000 */
[----:B------:R-:W-:Y:S01]  /*1c20*/  LEA R25, R11, R23, 0x1 ;  /* 0x000000170b197211 */ /* 0x000fe200078e08ff */
[----:B------:R-:W-:Y:S01]  /*1c30*/  ULDC UR9, c[0x0][0x238] ;  /* 0x00008e0000097ab9 */ /* 0x000fe20000000800 */
[----:B------:R-:W-:-:S02]  /*1c40*/  LOP3.LUT R238, R234, 0x8, RZ, 0xfc, !PT ;  /* 0x00000008eaee7812 */ /* 0x000fc400078efcff */
[----:B------:R-:W-:Y:S01]  /*1c50*/  LOP3.LUT R236, R234, 0x10, RZ, 0xfc, !PT ;  /* 0x00000010eaec7812 */ /* 0x000fe200078efcff */
[----:B------:R-:W-:Y:S01]  /*1c60*/  IMAD R27, R11, 0x2, R25 ;  /* 0x000000020b1b7824 */ /* 0x000fe200078e0219 */
[----:B------:R-:W-:Y:S01]  /*1c70*/  LOP3.LUT R242, R242, 0xc, RZ, 0xc0, !PT ;  /* 0x0000000cf2f27812 */ /* 0x000fe200078ec0ff */
[----:B-1----:R-:W-:Y:S01]  /*1c80*/  IMAD R2, R2, UR7, RZ ;  /* 0x0000000702027c24 */ /* 0x002fe2000f8e02ff */
[----:B------:R-:W-:Y:S01]  /*1c90*/  LEA R238, R238, UR6, 0x4 ;  /* 0x00000006eeee7c11 */ /* 0x000fe2000f8e20ff */
[----:B------:R-:W-:Y:S01]  /*1ca0*/  IMAD R112, R3, 0x22, RZ ;  /* 0x0000002203707824 */ /* 0x000fe200078e02ff */
[----:B------:R-:W-:Y:S01]  /*1cb0*/  LEA R29, R11, R27, 0x1 ;  /* 0x0000001b0b1d7211 */ /* 0x000fe200078e08ff */
[C---:B------:R-:W-:Y:S01]  /*1cc0*/  IMAD R113, R3.reuse, 0x23, RZ ;  /* 0x0000002303717824 */ /* 0x040fe200078e02ff */
[----:B--2---:R-:W-:Y:S01]  /*1cd0*/  LEA R156, P0, R2, R156, 0x1 ;  /* 0x0000009c029c7211 */ /* 0x004fe200078008ff */
[----:B------:R-:W-:Y:S01]  /*1ce0*/  IMAD R114, R3, 0x24, RZ ;  /* 0x0000002403727824 */ /* 0x000fe200078e02ff */
[----:B------:R-:W-:Y:S01]  /*1cf0*/  LEA R236, R236, UR6, 0x4 ;  /* 0x00000006ecec7c11 */ /* 0x000fe2000f8e20ff */
[----:B------:R-:W-:Y:S01]  /*1d00*/  IMAD R31, R11, 0x2, R29 ;  /* 0x000000020b1f7824 */ /* 0x000fe200078e021d */
[----:B------:R-:W-:Y:S01]  /*1d10*/  LEA.HI.X.SX32 R6, R2, R157, 0x1, P0 ;  /* 0x0000009d02067211 */ /* 0x000fe200000f0eff */
[----:B------:R-:W-:Y:S01]  /*1d20*/  IMAD.HI R2, R14, 0x2, RZ ;  /* 0x000000020e027827 */ /* 0x000fe200078e02ff */
[----:B------:R-:W-:-:S02]  /*1d30*/  LEA R154, P0, R4, R156, 0x1 ;  /* 0x0000009c049a7211 */ /* 0x000fc400078008ff */
[----:B------:R-:W-:Y:S01]  /*1d40*/  LEA R33, R11, R31, 0x1 ;  /* 0x0000001f0b217211 */ /* 0x000fe200078e08ff */
[C---:B------:R-:W-:Y:S01]  /*1d50*/  IMAD R115, R3.reuse, 0x25, RZ ;  /* 0x0000002503737824 */ /* 0x040fe200078e02ff */
[----:B------:R-:W-:Y:S01]  /*1d60*/  LEA.HI.X.SX32 R155, R4, R6, 0x1, P0 ;  /* 0x00000006049b7211 */ /* 0x000fe200000f0eff */
[----:B------:R-:W-:Y:S01]  /*1d70*/  IMAD R116, R3, 0x26, RZ ;  /* 0x0000002603747824 */ /* 0x000fe200078e02ff */
[----:B------:R-:W-:Y:S01]  /*1d80*/  IADD3.X R2, R2, UR5, R101, P1, P2 ;  /* 0x0000000502027c10 */ /* 0x000fe20008fe4465 */
[----:B------:R-:W-:Y:S01]  /*1d90*/  IMAD R35, R11, 0x2, R33 ;  /* 0x000000020b237824 */ /* 0x000fe200078e0221 */
[----:B------:R-:W-:Y:S01]  /*1da0*/  LEA R102, P0, R13, R10, 0x1 ;  /* 0x0000000a0d667211 */ /* 0x000fe200078008ff */
[----:B------:R-:W-:Y:S01]  /*1db0*/  IMAD R117, R3, 0x27, RZ ;  /* 0x0000002703757824 */ /* 0x000fe200078e02ff */
[----:B------:R-:W-:Y:S01]  /*1dc0*/  LEA R156, P1, R5, R156, 0x1 ;  /* 0x0000009c059c7211 */ /* 0x000fe200078208ff */
[----:B------:R-:W-:Y:S01]  /*1dd0*/  IMAD R118, R3, 0x28, RZ ;  /* 0x0000002803767824 */ /* 0x000fe200078e02ff */
[----:B------:R-:W-:Y:S01]  /*1de0*/  LEA R37, R11, R35, 0x1 ;  /* 0x000000230b257211 */ /* 0x000fe200078e08ff */
[----:B------:R-:W-:Y:S01]  /*1df0*/  IMAD R119, R3, 0x29, RZ ;  /* 0x0000002903777824 */ /* 0x000fe200078e02ff */
[----:B------:R-:W-:Y:S01]  /*1e00*/  LEA.HI.X.SX32 R103, R13, R2, 0x1, P0 ;  /* 0x000000020d677211 */ /* 0x000fe200000f0eff */
[----:B------:R-:W-:Y:S01]  /*1e10*/  IMAD R120, R3, 0x2a, RZ ;  /* 0x0000002a03787824 */ /* 0x000fe200078e02ff */
[----:B------:R-:W-:Y:S01]  /*1e20*/  LEA.HI.X.SX32 R157, R5, R6, 0x1, P1 ;  /* 0x00000006059d7211 */ /* 0x000fe200008f0eff */
[----:B------:R-:W-:Y:S01]  /*1e30*/  IMAD R39, R11, 0x2, R37 ;  /* 0x000000020b277824 */ /* 0x000fe200078e0225 */
[-C--:B------:R-:W-:Y:S01]  /*1e40*/  LEA R106, P1, R15, R10.reuse, 0x1 ;  /* 0x0000000a0f6a7211 */ /* 0x080fe200078208ff */
[----:B------:R0:W-:Y:S01]  /*1e50*/  STL.64 [R1+0x3f8], R102 ;  /* 0x0003f86601007387 */ /* 0x0001e20000100a00 */
[----:B------:R-:W-:Y:S01]  /*1e60*/  LEA R104, P0, R17, R10, 0x1 ;  /* 0x0000000a11687211 */ /* 0x000fe200078008ff */
[----:B------:R-:W-:Y:S01]  /*1e70*/  IMAD R121, R3, 0x2b, RZ ;  /* 0x0000002b03797824 */ /* 0x000fe200078e02ff */
[----:B------:R-:W-:Y:S01]  /*1e80*/  LEA R41, R11, R39, 0x1 ;  /* 0x000000270b297211 */ /* 0x000fe200078e08ff */
[----:B------:R-:W-:Y:S01]  /*1e90*/  IMAD R122, R3, 0x2c, RZ ;  /* 0x0000002c037a7824 */ /* 0x000fe200078e02ff */
[-C--:B------:R-:W-:Y:S01]  /*1ea0*/  LEA.HI.X.SX32 R107, R15, R2.reuse, 0x1, P1 ;  /* 0x000000020f6b7211 */ /* 0x080fe200008f0eff */
[----:B------:R-:W-:Y:S01]  /*1eb0*/  IMAD R123, R3, 0x2d, RZ ;  /* 0x0000002d037b7824 */ /* 0x000fe200078e02ff */
[----:B------:R-:W-:Y:S01]  /*1ec0*/  LEA.HI.X.SX32 R105, R17, R2, 0x1, P0 ;  /* 0x0000000211697211 */ /* 0x000fe200000f0eff */
[----:B------:R-:W-:Y:S01]  /*1ed0*/  IMAD R43, R11, 0x2, R41 ;  /* 0x000000020b2b7824 */ /* 0x000fe200078e0229 */
[----:B------:R-:W-:Y:S01]  /*1ee0*/  IADD3 R240, R36, UR6, RZ ;  /* 0x0000000624f07c10 */ /* 0x000fe2000fffe0ff */
[----:B------:R1:W-:Y:S01]  /*1ef0*/  STL.64 [R1+0x3f0], R106 ;  /* 0x0003f06a01007387 */ /* 0x0003e20000100a00 */
[----:B------:R-:W-:Y:S01]  /*1f00*/  IMAD R124, R3, 0x2e, RZ ;  /* 0x0000002e037c7824 */ /* 0x000fe200078e02ff */
[----:B0-----:R-:W-:Y:S01]  /*1f10*/  LEA R102, P2, R19, R10, 0x1 ;  /* 0x0000000a13667211 */ /* 0x001fe200078408ff */
[----:B------:R-:W-:Y:S01]  /*1f20*/  IMAD R125, R3, 0x2f, RZ ;  /* 0x0000002f037d7824 */ /* 0x000fe200078e02ff */
[----:B------:R-:W-:Y:S01]  /*1f30*/  LEA R45, R11, R43, 0x1 ;  /* 0x0000002b0b2d7211 */ /* 0x000fe200078e08ff */
[----:B------:R0:W-:Y:S01]  /*1f40*/  STL.64 [R1+0x3e8], R104 ;  /* 0x0003e86801007387 */ /* 0x0001e20000100a00 */
[----:B------:R-:W-:Y:S01]  /*1f50*/  LEA.HI.X.SX32 R103, R19, R2, 0x1, P2 ;  /* 0x0000000213677211 */ /* 0x000fe200010f0eff */
[----:B------:R-:W-:Y:S01]  /*1f60*/  IMAD R126, R3, 0x30, RZ ;  /* 0x00000030037e7824 */ /* 0x000fe200078e02ff */
[----:B------:R-:W-:Y:S01]  /*1f70*/  IADD3 R248, R242, R236, RZ ;  /* 0x000000ecf2f87210 */ /* 0x000fe20007ffe0ff */
[----:B------:R-:W-:Y:S01]  /*1f80*/  IMAD R47, R11, 0x2, R45 ;  /* 0x000000020b2f7824 */ /* 0x000fe200078e022d */
[----:B------:R-:W-:Y:S01]  /*1f90*/  LOP3.LUT R36, R7, 0x40, RZ, 0x3c, !PT ;  /* 0x0000004007247812 */ /* 0x000fe200078e3cff */
[----:B------:R2:W-:Y:S01]  /*1fa0*/  STL.64 [R1+0x3e0], R102 ;  /* 0x0003e06601007387 */ /* 0x0005e20000100a00 */
[----:B-1----:R-:W-:Y:S01]  /*1fb0*/  LEA R106, P0, R21, R10, 0x1 ;  /* 0x0000000a156a7211 */ /* 0x002fe200078008ff */
[----:B------:R-:W-:Y:S01]  /*1fc0*/  IMAD R127, R3, 0x31, RZ ;  /* 0x00000031037f7824 */ /* 0x000fe200078e02ff */
[----:B------:R-:W-:Y:S01]  /*1fd0*/  LEA R49, R11, R47, 0x1 ;  /* 0x0000002f0b317211 */ /* 0x000fe200078e08ff */
[----:B------:R-:W-:Y:S01]  /*1fe0*/  IMAD R128, R3, 0x32, RZ ;  /* 0x0000003203807824 */ /* 0x000fe200078e02ff */
[----:B------:R-:W-:Y:S01]  /*1ff0*/  LEA.HI.X.SX32 R107, R21, R2, 0x1, P0 ;  /* 0x00000002156b7211 */ /* 0x000fe200000f0eff */
[----:B------:R-:W-:Y:S01]  /*2000*/  IMAD R129, R3, 0x33, RZ ;  /* 0x0000003303817824 */ /* 0x000fe200078e02ff */
[----:B0-----:R-:W-:Y:S01]  /*2010*/  LEA R104, P1, R23, R10, 0x1 ;  /* 0x0000000a17687211 */ /* 0x001fe200078208ff */
[----:B------:R-:W-:Y:S01]  /*2020*/  IMAD R51, R11, 0x2, R49 ;  /* 0x000000020b337824 */ /* 0x000fe200078e0231 */
[C---:B------:R-:W-:Y:S01]  /*2030*/  LOP3.LUT R252, R0.reuse, 0x40, RZ, 0x3c, !PT ;  /* 0x0000004000fc7812 */ /* 0x040fe200078e3cff */
[----:B------:R-:W-:Y:S01]  /*2040*/  STL.64 [R1+0x3d8], R106 ;  /* 0x0003d86a01007387 */ /* 0x000fe20000100a00 */
[----:B------:R-:W-:Y:S01]  /*2050*/  LEA.HI.X.SX32 R105, R23, R2, 0x1, P1 ;  /* 0x0000000217697211 */ /* 0x000fe200008f0eff */
[----:B------:R-:W-:Y:S01]  /*2060*/  IMAD R130, R3, 0x34, RZ ;  /* 0x0000003403827824 */ /* 0x000fe200078e02ff */
[----:B------:R-:W-:Y:S01]  /*2070*/  LEA R53, R11, R51, 0x1 ;  /* 0x000000330b357211 */ /* 0x000fe200078e08ff */
[----:B------:R-:W-:Y:S01]  /*2080*/  IMAD R131, R3, 0x35, RZ ;  /* 0x0000003503837824 */ /* 0x000fe200078e02ff */
[----:B--2---:R-:W-:Y:S01]  /*2090*/  LEA R102, P2, R25, R10, 0x1 ;  /* 0x0000000a19667211 */ /* 0x004fe200078408ff */
[----:B------:R0:W-:Y:S01]  /*20a0*/  STL.64 [R1+0x3d0], R104 ;  /* 0x0003d06801007387 */ /* 0x0001e20000100a00 */
[----:B------:R-:W-:Y:S01]  /*20b0*/  IMAD R132, R3, 0x36, RZ ;  /* 0x0000003603847824 */ /* 0x000fe200078e02ff */
[----:B------:R-:W-:Y:S01]  /*20c0*/  LOP3.LUT R251, R0, 0x60, RZ, 0x3c, !PT ;  /* 0x0000006000fb7812 */ /* 0x000fe200078e3cff */
[----:B------:R-:W-:Y:S01]  /*20d0*/  IMAD R55, R11, 0x2, R53 ;  /* 0x000000020b377824 */ /* 0x000fe200078e0235 */
[----:B------:R-:W-:Y:S01]  /*20e0*/  LEA.HI.X.SX32 R103, R25, R2, 0x1, P2 ;  /* 0x0000000219677211 */ /* 0x000fe200010f0eff */
[----:B------:R-:W-:Y:S01]  /*20f0*/  IMAD R133, R3, 0x37, RZ ;  /* 0x0000003703857824 */ /* 0x000fe200078e02ff */
[----:B------:R-:W-:Y:S01]  /*2100*/  LEA R22, P2, R31, R10, 0x1 ;  /* 0x0000000a1f167211 */ /* 0x000fe200078408ff */
[----:B------:R-:W-:Y:S01]  /*2110*/  IMAD R134, R3, 0x38, RZ ;  /* 0x0000003803867824 */ /* 0x000fe200078e02ff */
[----:B------:R-:W-:Y:S01]  /*2120*/  LEA R57, R11, R55, 0x1 ;  /* 0x000000370b397211 */ /* 0x000fe200078e08ff */
[----:B------:R1:W-:Y:S01]  /*2130*/  STL.64 [R1+0x3c8], R102 ;  /* 0x0003c86601007387 */ /* 0x0003e20000100a00 */
[----:B------:R-:W-:Y:S01]  /*2140*/  LEA.HI.X.SX32 R23, R31, R2, 0x1, P2 ;  /* 0x000000021f177211 */ /* 0x000fe200010f0eff */
[----:B------:R-:W-:Y:S01]  /*2150*/  IMAD R135, R3, 0x39, RZ ;  /* 0x0000003903877824 */ /* 0x000fe200078e02ff */
[-C--:B0-----:R-:W-:Y:S01]  /*2160*/  LEA R104, P0, R27, R10.reuse, 0x1 ;  /* 0x0000000a1b687211 */ /* 0x081fe200078008ff */
[----:B------:R-:W-:Y:S01]  /*2170*/  IMAD R59, R11, 0x2, R57 ;  /* 0x000000020b3b7824 */ /* 0x000fe200078e0239 */
[----:B------:R-:W-:Y:S01]  /*2180*/  LEA R26, P2, R37, R10, 0x1 ;  /* 0x0000000a251a7211 */ /* 0x000fe200078408ff */
[----:B------:R-:W-:Y:S01]  /*2190*/  STL.64 [R1+0x3b0], R22 ;  /* 0x0003b01601007387 */ /* 0x000fe20000100a00 */
[-C--:B------:R-:W-:Y:S01]  /*21a0*/  LEA.HI.X.SX32 R105, R27, R2.reuse, 0x1, P0 ;  /* 0x000000021b697211 */ /* 0x080fe200000f0eff */
[----:B------:R-:W-:Y:S01]  /*21b0*/  IMAD R136, R3, 0x3a, RZ ;  /* 0x0000003a03887824 */ /* 0x000fe200078e02ff */
[----:B------:R-:W-:Y:S01]  /*21c0*/  LEA R61, R11, R59, 0x1 ;  /* 0x0000003b0b3d7211 */ /* 0x000fe200078e08ff */
[----:B------:R-:W-:Y:S01]  /*21d0*/  IMAD R137, R3, 0x3b, RZ ;  /* 0x0000003b03897824 */ /* 0x000fe200078e02ff */
[----:B------:R-:W-:Y:S01]  /*21e0*/  LEA.HI.X.SX32 R27, R37, R2, 0x1, P2 ;  /* 0x00000002251b7211 */ /* 0x000fe200010f0eff */
[----:B------:R-:W-:Y:S01]  /*21f0*/  STL.64 [R1+0x3c0], R104 ;  /* 0x0003c06801007387 */ /* 0x000fe20000100a00 */
[-C--:B-1----:R-:W-:Y:S01]  /*2200*/  LEA R102, P1, R29, R10.reuse, 0x1 ;  /* 0x0000000a1d667211 */ /* 0x082fe200078208ff */
[----:B------:R-:W-:Y:S01]  /*2210*/  IMAD R63, R11, 0x2, R61 ;  /* 0x000000020b3f7824 */ /* 0x000fe200078e023d */
[----:B------:R-:W-:Y:S01]  /*2220*/  LEA R30, P2, R43, R10, 0x1 ;  /* 0x0000000a2b1e7211 */ /* 0x000fe200078408ff */
[----:B------:R-:W-:Y:S01]  /*2230*/  IMAD R138, R3, 0x3c, RZ ;  /* 0x0000003c038a7824 */ /* 0x000fe200078e02ff */
[----:B------:R-:W-:Y:S01]  /*2240*/  LEA.HI.X.SX32 R103, R29, R2, 0x1, P1 ;  /* 0x000000021d677211 */ /* 0x000fe200008f0eff */
[----:B------:R-:W-:Y:S01]  /*2250*/  IMAD R139, R3, 0x3d, RZ ;  /* 0x0000003d038b7824 */ /* 0x000fe200078e02ff */
[----:B------:R-:W-:Y:S01]  /*2260*/  LEA R65, R11, R63, 0x1 ;  /* 0x0000003f0b417211 */ /* 0x000fe200078e08ff */
[----:B------:R-:W-:Y:S01]  /*2270*/  IMAD R140, R3, 0x3e, RZ ;  /* 0x0000003e038c7824 */ /* 0x000fe200078e02ff */
[----:B------:R-:W-:Y:S01]  /*2280*/  LEA R28, P1, R35, R10, 0x1 ;  /* 0x0000000a231c7211 */ /* 0x000fe200078208ff */
[----:B------:R0:W-:Y:S01]  /*2290*/  STL.64 [R1+0x3b8], R102 ;  /* 0x0003b86601007387 */ /* 0x0001e20000100a00 */
[-C--:B------:R-:W-:Y:S01]  /*22a0*/  LEA.HI.X.SX32 R31, R43, R2.reuse, 0x1, P2 ;  /* 0x000000022b1f7211 */ /* 0x080fe200010f0eff */
[----:B------:R-:W-:Y:S01]  /*22b0*/  IMAD R67, R11, 0x2, R65 ;  /* 0x000000020b437824 */ /* 0x000fe200078e0241 */
[----:B------:R-:W-:Y:S01]  /*22c0*/  LEA.HI.X.SX32 R29, R35, R2, 0x1, P1 ;  /* 0x00000002231d7211 */ /* 0x000fe200008f0eff */
[----:B------:R-:W-:Y:S01]  /*22d0*/  STL.64 [R1+0x398], R26 ;  /* 0x0003981a01007387 */ /* 0x000fe20000100a00 */
[-C--:B------:R-:W-:Y:S01]  /*22e0*/  LEA R32, P1, R41, R10.reuse, 0x1 ;  /* 0x0000000a29207211 */ /* 0x080fe200078208ff */
[----:B------:R-:W-:Y:S01]  /*22f0*/  IMAD R141, R3, 0x3f, RZ ;  /* 0x0000003f038d7824 */ /* 0x000fe200078e02ff */
[C---:B------:R-:W-:Y:S01]  /*2300*/  LEA R69, R11.reuse, R67, 0x1 ;  /* 0x000000430b457211 */ /* 0x040fe200078e08ff */
[----:B------:R-:W-:Y:S01]  /*2310*/  IMAD.IADD R250, R250, 0x1, R242 ;  /* 0x00000001fafa7824 */ /* 0x000fe200078e02f2 */
[----:B------:R-:W-:Y:S01]  /*2320*/  MOV R217, 0xff800000 ;  /* 0xff80000000d97802 */ /* 0x000fe20000000f00 */
[----:B------:R-:W-:Y:S01]  /*2330*/  IMAD.IADD R249, R242, 0x1, R238 ;  /* 0x00000001f2f97824 */ /* 0x000fe200078e02ee */
[----:B------:R-:W-:Y:S01]  /*2340*/  MOV R213, 0xff800000 ;  /* 0xff80000000d57802 */ /* 0x000fe20000000f00 */
[----:B------:R-:W-:Y:S01]  /*2350*/  IMAD R71, R11, 0x2, R69 ;  /* 0x000000020b477824 */ /* 0x000fe200078e0245 */
[----:B0-----:R-:W-:-:S02]  /*2360*/  LEA R102, P0, R33, R10, 0x1 ;  /* 0x0000000a21667211 */ /* 0x001fc400078008ff */
[----:B------:R-:W-:Y:S02]  /*2370*/  CS2R R104, SRZ ;  /* 0x0000000000687805 */ /* 0x000fe4000001ff00 */
[----:B------:R-:W-:Y:S02]  /*2380*/  MOV R230, 0x3f800000 ;  /* 0x3f80000000e67802 */ /* 0x000fe40000000f00 */
[----:B------:R-:W-:Y:S02]  /*2390*/  CS2R R106, SRZ ;  /* 0x00000000006a7805 */ /* 0x000fe4000001ff00 */
[----:B------:R-:W-:Y:S02]  /*23a0*/  LEA R73, R11, R71, 0x1 ;  /* 0x000000470b497211 */ /* 0x000fe400078e08ff */
[----:B------:R-:W-:Y:S02]  /*23b0*/  LEA.HI.X.SX32 R103, R33, R2, 0x1, P0 ;  /* 0x0000000221677211 */ /* 0x000fe400000f0eff */
[----:B------:R-:W-:-:S02]  /*23c0*/  LEA R75, R11, R73, 0x1 ;  /* 0x000000490b4b7211 */ /* 0x000fc400078e08ff */
[----:B------:R-:W-:Y:S01]  /*23d0*/  LEA R34, P0, R39, R10, 0x1 ;  /* 0x0000000a27227211 */ /* 0x000fe200078008ff */
[----:B------:R0:W-:Y:S01]  /*23e0*/  STL.64 [R1+0x3a8], R102 ;  /* 0x0003a86601007387 */ /* 0x0001e20000100a00 */
[----:B------:R-:W-:Y:S02]  /*23f0*/  LEA R77, R11, R75, 0x1 ;  /* 0x0000004b0b4d7211 */ /* 0x000fe400078e08ff */
[-C--:B------:R-:W-:Y:S01]  /*2400*/  LEA.HI.X.SX32 R35, R39, R2.reuse, 0x1, P0 ;  /* 0x0000000227237211 */ /* 0x080fe200000f0eff */
[----:B------:R1:W-:Y:S01]  /*2410*/  STL.64 [R1+0x3a0], R28 ;  /* 0x0003a01c01007387 */ /* 0x0003e20000100a00 */
[----:B------:R-:W-:Y:S02]  /*2420*/  LEA R79, R11, R77, 0x1 ;  /* 0x0000004d0b4f7211 */ /* 0x000fe400078e08ff */
[----:B------:R-:W-:Y:S01]  /*2430*/  LEA.HI.X.SX32 R33, R41, R2, 0x1, P1 ;  /* 0x0000000229217211 */ /* 0x000fe200008f0eff */
[----:B------:R-:W-:Y:S01]  /*2440*/  STL.64 [R1+0x380], R30 ;  /* 0x0003801e01007387 */ /* 0x000fe20000100a00 */
[-C--:B------:R-:W-:Y:S01]  /*2450*/  LEA R40, P0, R45, R10.reuse, 0x1 ;  /* 0x0000000a2d287211 */ /* 0x080fe200078008ff */
[----:B------:R-:W-:Y:S01]  /*2460*/  IMAD R81, R11, 0x2, R79 ;  /* 0x000000020b517824 */ /* 0x000fe200078e024f */
[----:B------:R-:W-:Y:S01]  /*2470*/  LEA R38, P1, R47, R10, 0x1 ;  /* 0x0000000a2f267211 */ /* 0x000fe200078208ff */
[----:B------:R2:W-:Y:S01]  /*2480*/  STL.64 [R1+0x390], R34 ;  /* 0x0003902201007387 */ /* 0x0005e20000100a00 */
[----:B------:R-:W-:-:S02]  /*2490*/  LEA.HI.X.SX32 R41, R45, R2, 0x1, P0 ;  /* 0x000000022d297211 */ /* 0x000fc400000f0eff */
[----:B0-----:R-:W-:Y:S02]  /*24a0*/  CS2R R102, SRZ ;  /* 0x0000000000667805 */ /* 0x001fe4000001ff00 */
[----:B------:R-:W-:Y:S01]  /*24b0*/  LEA R83, R11, R81, 0x1 ;  /* 0x000000510b537211 */ /* 0x000fe200078e08ff */
[----:B------:R-:W-:Y:S01]  /*24c0*/  STL.64 [R1+0x388], R32 ;  /* 0x0003882001007387 */ /* 0x000fe20000100a00 */
[----:B------:R-:W-:Y:S01]  /*24d0*/  LEA.HI.X.SX32 R39, R47, R2, 0x1, P1 ;  /* 0x000000022f277211 */ /* 0x000fe200008f0eff */
[----:B-1----:R-:W-:Y:S01]  /*24e0*/  IMAD R28, R3, 0xf, RZ ;  /* 0x0000000f031c7824 */ /* 0x002fe200078e02ff */
[----:B------:R-:W-:Y:S02]  /*24f0*/  LEA R85, R11, R83, 0x1 ;  /* 0x000000530b557211 */ /* 0x000fe400078e08ff */
[----:B------:R-:W-:Y:S02]  /*2500*/  LEA R42, P0, R51, R10, 0x1 ;  /* 0x0000000a332a7211 */ /* 0x000fe400078008ff */
[----:B------:R-:W-:-:S02]  /*2510*/  LEA R87, R11, R85, 0x1 ;  /* 0x000000550b577211 */ /* 0x000fc400078e08ff */
[----:B--2---:R-:W-:Y:S02]  /*2520*/  LEA R34, P2, R49, R10, 0x1 ;  /* 0x0000000a31227211 */ /* 0x004fe400078408ff */
[-C--:B------:R-:W-:Y:S01]  /*2530*/  LEA.HI.X.SX32 R43, R51, R2.reuse, 0x1, P0 ;  /* 0x00000002332b7211 */ /* 0x080fe200000f0eff */
[----:B------:R-:W-:Y:S01]  /*2540*/  IMAD R89, R11, 0x2, R87 ;  /* 0x000000020b597824 */ /* 0x000fe200078e0257 */
[----:B------:R-:W-:Y:S02]  /*2550*/  LEA.HI.X.SX32 R35, R49, R2, 0x1, P2 ;  /* 0x0000000231237211 */ /* 0x000fe400010f0eff */
[----:B------:R-:W-:Y:S01]  /*2560*/  LEA R46, P0, R57, R10, 0x1 ;  /* 0x0000000a392e7211 */ /* 0x000fe200078008ff */
[----:B------:R-:W-:Y:S01]  /*2570*/  IMAD R91, R11, 0x2, R89 ;  /* 0x000000020b5b7824 */ /* 0x000fe200078e0259 */
[----:B------:R-:W-:Y:S01]  /*2580*/  MOV R226, 0x3f800000 ;  /* 0x3f80000000e27802 */ /* 0x000fe20000000f00 */
[----:B------:R-:W-:Y:S01]  /*2590*/  STL.64 [R1+0x368], R34 ;  /* 0x0003682201007387 */ /* 0x000fe20000100a00 */
[----:B------:R-:W-:-:S02]  /*25a0*/  LEA.HI.X.SX32 R47, R57, R2, 0x1, P0 ;  /* 0x00000002392f7211 */ /* 0x000fc400000f0eff */
[----:B------:R-:W-:Y:S01]  /*25b0*/  LEA R93, R11, R91, 0x1 ;  /* 0x0000005b0b5d7211 */ /* 0x000fe200078e08ff */
[----:B------:R0:W-:Y:S01]  /*25c0*/  STL.64 [R1+0x378], R40 ;  /* 0x0003782801007387 */ /* 0x0001e20000100a00 */
[----:B------:R-:W-:Y:S02]  /*25d0*/  LEA R50, P0, R63, R10, 0x1 ;  /* 0x0000000a3f327211 */ /* 0x000fe400078008ff */
[----:B------:R-:W-:Y:S01]  /*25e0*/  LEA R95, R11, R93, 0x1 ;  /* 0x0000005d0b5f7211 */ /* 0x000fe200078e08ff */
[----:B------:R1:W-:Y:S01]  /*25f0*/  STL.64 [R1+0x370], R38 ;  /* 0x0003702601007387 */ /* 0x0003e20000100a00 */
[----:B------:R-:W-:Y:S02]  /*2600*/  LEA.HI.X.SX32 R51, R63, R2, 0x1, P0 ;  /* 0x000000023f337211 */ /* 0x000fe400000f0eff */
[----:B------:R-:W-:Y:S01]  /*2610*/  LEA R54, P0, R69, R10, 0x1 ;  /* 0x0000000a45367211 */ /* 0x000fe200078008ff */
[----:B------:R-:W-:-:S04]  /*2620*/  IMAD R97, R11, 0x2, R95 ;  /* 0x000000020b617824 */ /* 0x000fc800078e025f */
[----:B------:R-:W-:Y:S01]  /*2630*/  IMAD R99, R11, 0x2, R97 ;  /* 0x000000020b637824 */ /* 0x000fe200078e0261 */
[-C--:B0-----:R-:W-:Y:S02]  /*2640*/  LEA R40, P1, R53, R10.reuse, 0x1 ;  /* 0x0000000a35287211 */ /* 0x081fe400078208ff */
[----:B-1----:R-:W-:Y:S02]  /*2650*/  LEA R38, P2, R55, R10, 0x1 ;  /* 0x0000000a37267211 */ /* 0x002fe400078408ff */
[----:B------:R-:W-:Y:S02]  /*2660*/  LEA R101, R11, R99, 0x1 ;  /* 0x000000630b657211 */ /* 0x000fe400078e08ff */
[-C--:B------:R-:W-:Y:S02]  /*2670*/  LEA.HI.X.SX32 R39, R55, R2.reuse, 0x1, P2 ;  /* 0x0000000237277211 */ /* 0x080fe400010f0eff */
[----:B------:R-:W-:Y:S01]  /*2680*/  LEA.HI.X.SX32 R41, R53, R2, 0x1, P1 ;  /* 0x0000000235297211 */ /* 0x000fe200008f0eff */
[----:B------:R-:W-:Y:S01]  /*2690*/  IMAD R5, R11, 0x2, R101 ;  /* 0x000000020b057824 */ /* 0x000fe200078e0265 */
[----:B------:R-:W-:Y:S01]  /*26a0*/  LEA R44, P1, R59, R10, 0x1 ;  /* 0x0000000a3b2c7211 */ /* 0x000fe200078208ff */
[----:B------:R-:W-:Y:S01]  /*26b0*/  STL.64 [R1+0x350], R38 ;  /* 0x0003502601007387 */ /* 0x000fe20000100a00 */
[----:B------:R-:W-:-:S02]  /*26c0*/  LEA.HI.X.SX32 R55, R69, R2, 0x1, P0 ;  /* 0x0000000245377211 */ /* 0x000fc400000f0eff */
[----:B------:R-:W-:Y:S01]  /*26d0*/  LEA R13, R11, R5, 0x1 ;  /* 0x000000050b0d7211 */ /* 0x000fe200078e08ff */
[----:B------:R0:W-:Y:S01]  /*26e0*/  STL.64 [R1+0x360], R42 ;  /* 0x0003602a01007387 */ /* 0x0001e20000100a00 */
[----:B------:R-:W-:Y:S02]  /*26f0*/  LEA.HI.X.SX32 R45, R59, R2, 0x1, P1 ;  /* 0x000000023b2d7211 */ /* 0x000fe400008f0eff */
[-C--:B------:R-:W-:Y:S01]  /*2700*/  LEA R48, P1, R65, R10.reuse, 0x1 ;  /* 0x0000000a41307211 */ /* 0x080fe200078208ff */
[----:B------:R-:W-:Y:S01]  /*2710*/  IMAD R15, R11, 0x2, R13 ;  /* 0x000000020b0f7824 */ /* 0x000fe200078e020d */
[----:B------:R-:W-:Y:S01]  /*2720*/  STL.64 [R1+0x358], R40 ;  /* 0x0003582801007387 */ /* 0x000fe20000100a00 */
[----:B------:R-:W-:Y:S02]  /*2730*/  LEA R58, P0, R75, R10, 0x1 ;  /* 0x0000000a4b3a7211 */ /* 0x000fe400078008ff */
[----:B------:R-:W-:Y:S02]  /*2740*/  LEA.HI.X.SX32 R49, R65, R2, 0x1, P1 ;  /* 0x0000000241317211 */ /* 0x000fe400008f0eff */
[----:B------:R-:W-:-:S02]  /*2750*/  LEA R17, R11, R15, 0x1 ;  /* 0x0000000f0b117211 */ /* 0x000fc400078e08ff */
[-C--:B0-----:R-:W-:Y:S02]  /*2760*/  LEA R42, P2, R61, R10.reuse, 0x1 ;  /* 0x0000000a3d2a7211 */ /* 0x081fe400078408ff */
[----:B------:R-:W-:Y:S01]  /*2770*/  LEA R52, P1, R71, R10, 0x1 ;  /* 0x0000000a47347211 */ /* 0x000fe200078208ff */
[----:B------:R-:W-:Y:S01]  /*2780*/  IMAD R19, R11, 0x2, R17 ;  /* 0x000000020b137824 */ /* 0x000fe200078e0211 */
[-C--:B------:R-:W-:Y:S02]  /*2790*/  LEA.HI.X.SX32 R43, R61, R2.reuse, 0x1, P2 ;  /* 0x000000023d2b7211 */ /* 0x080fe400010f0eff */
[-C--:B------:R-:W-:Y:S02]  /*27a0*/  LEA.HI.X.SX32 R53, R71, R2.reuse, 0x1, P1 ;  /* 0x0000000247357211 */ /* 0x080fe400008f0eff */
[----:B------:R-:W-:Y:S01]  /*27b0*/  LEA R21, R11, R19, 0x1 ;  /* 0x000000130b157211 */ /* 0x000fe200078e08ff */
[----:B------:R-:W-:Y:S01]  /*27c0*/  STL.64 [R1+0x338], R42 ;  /* 0x0003382a01007387 */ /* 0x000fe20000100a00 */
[----:B------:R-:W-:-:S02]  /*27d0*/  LEA.HI.X.SX32 R59, R75, R2, 0x1, P0 ;  /* 0x000000024b3b7211 */ /* 0x000fc400000f0eff */
[-C--:B------:R-:W-:Y:S01]  /*27e0*/  LEA R56, P1, R77, R10.reuse, 0x1 ;  /* 0x0000000a4d387211 */ /* 0x080fe200078208ff */
[----:B------:R-:W-:Y:S01]  /*27f0*/  IMAD R23, R11, 0x2, R21 ;  /* 0x000000020b177824 */ /* 0x000fe200078e0215 */
[----:B------:R0:W-:Y:S01]  /*2800*/  STL.64 [R1+0x348], R46 ;  /* 0x0003482e01007387 */ /* 0x0001e20000100a00 */
[----:B------:R-:W-:Y:S02]  /*2810*/  LEA R62, P0, R81, R10, 0x1 ;  /* 0x0000000a513e7211 */ /* 0x000fe400078008ff */
[-C--:B------:R-:W-:Y:S01]  /*2820*/  LEA.HI.X.SX32 R57, R77, R2.reuse, 0x1, P1 ;  /* 0x000000024d397211 */ /* 0x080fe200008f0eff */
[----:B------:R1:W-:Y:S01]  /*2830*/  STL.64 [R1+0x340], R44 ;  /* 0x0003402c01007387 */ /* 0x0003e20000100a00 */
[----:B------:R-:W-:Y:S02]  /*2840*/  LEA R25, R11, R23, 0x1 ;  /* 0x000000170b197211 */ /* 0x000fe400078e08ff */
[----:B------:R-:W-:Y:S02]  /*2850*/  LEA.HI.X.SX32 R63, R81, R2, 0x1, P0 ;  /* 0x00000002513f7211 */ /* 0x000fe400000f0eff */
[----:B------:R-:W-:-:S02]  /*2860*/  CS2R R80, SRZ ;  /* 0x0000000000507805 */ /* 0x000fc4000001ff00 */
[-C--:B------:R-:W-:Y:S01]  /*2870*/  LEA R60, P1, R83, R10.reuse, 0x1 ;  /* 0x0000000a533c7211 */ /* 0x080fe200078208ff */
[----:B------:R-:W-:Y:S01]  /*2880*/  IMAD R27, R11, 0x2, R25 ;  /* 0x000000020b1b7824 */ /* 0x000fe200078e0219 */
[-C--:B------:R-:W-:Y:S02]  /*2890*/  LEA R66, P0, R87, R10.reuse, 0x1 ;  /* 0x0000000a57427211 */ /* 0x080fe400078008ff */
[----:B0-----:R-:W-:Y:S02]  /*28a0*/  LEA R46, P2, R67, R10, 0x1 ;  /* 0x0000000a432e7211 */ /* 0x001fe400078408ff */
[----:B------:R-:W-:Y:S01]  /*28b0*/  LEA R29, R11, R27, 0x1 ;  /* 0x0000001b0b1d7211 */ /* 0x000fe200078e08ff */
[----:B-1----:R-:W-:Y:S01]  /*28c0*/  IMAD R44, R3, 0x1e, RZ ;  /* 0x0000001e032c7824 */ /* 0x002fe200078e02ff */
[-C--:B------:R-:W-:Y:S02]  /*28d0*/  LEA.HI.X.SX32 R47, R67, R2.reuse, 0x1, P2 ;  /* 0x00000002432f7211 */ /* 0x080fe400010f0eff */
[-C--:B------:R-:W-:Y:S01]  /*28e0*/  LEA.HI.X.SX32 R61, R83, R2.reuse, 0x1, P1 ;  /* 0x00000002533d7211 */ /* 0x080fe200008f0eff */
[----:B------:R-:W-:Y:S01]  /*28f0*/  IMAD R31, R11, 0x2, R29 ;  /* 0x000000020b1f7824 */ /* 0x000fe200078e021d */
[----:B------:R-:W-:Y:S01]  /*2900*/  LEA.HI.X.SX32 R67, R87, R2, 0x1, P0 ;  /* 0x0000000257437211 */ /* 0x000fe200000f0eff */
[----:B------:R-:W-:Y:S01]  /*2910*/  STL.64 [R1+0x320], R46 ;  /* 0x0003202e01007387 */ /* 0x000fe20000100a00 */
[----:B------:R-:W-:-:S02]  /*2920*/  LEA R64, P1, R89, R10, 0x1 ;  /* 0x0000000a59407211 */ /* 0x000fc400078208ff */
[----:B------:R-:W-:Y:S02]  /*2930*/  CS2R R82, SRZ ;  /* 0x0000000000527805 */ /* 0x000fe4000001ff00 */
[----:B------:R-:W-:Y:S01]  /*2940*/  LEA R33, R11, R31, 0x1 ;  /* 0x0000001f0b217211 */ /* 0x000fe200078e08ff */
[----:B------:R0:W-:Y:S01]  /*2950*/  STL.64 [R1+0x330], R50 ;  /* 0x0003303201007387 */ /* 0x0001e20000100a00 */
[----:B------:R-:W-:Y:S02]  /*2960*/  LEA.HI.X.SX32 R65, R89, R2, 0x1, P1 ;  /* 0x0000000259417211 */ /* 0x000fe400008f0eff */
[----:B------:R-:W-:Y:S02]  /*2970*/  CS2R R86, SRZ ;  /* 0x0000000000567805 */ /* 0x000fe4000001ff00 */
[-C--:B------:R-:W-:Y:S01]  /*2980*/  LEA R70, P0, R93, R10.reuse, 0x1 ;  /* 0x0000000a5d467211 */ /* 0x080fe200078008ff */
[----:B------:R-:W-:Y:S01]  /*2990*/  IMAD R35, R11, 0x2, R33 ;  /* 0x000000020b237824 */ /* 0x000fe200078e0221 */
[----:B------:R-:W-:Y:S01]  /*29a0*/  STL.64 [R1+0x328], R48 ;  /* 0x0003283001007387 */ /* 0x000fe20000100a00 */
[----:B------:R-:W-:-:S02]  /*29b0*/  LEA R68, P1, R95, R10, 0x1 ;  /* 0x0000000a5f447211 */ /* 0x000fc400078208ff */
[----:B------:R-:W-:Y:S02]  /*29c0*/  CS2R R88, SRZ ;  /* 0x0000000000587805 */ /* 0x000fe4000001ff00 */
[----:B------:R-:W-:Y:S02]  /*29d0*/  LEA.HI.X.SX32 R71, R93, R2, 0x1, P0 ;  /* 0x000000025d477211 */ /* 0x000fe400000f0eff */
[----:B------:R-:W-:Y:S02]  /*29e0*/  CS2R R92, SRZ ;  /* 0x00000000005c7805 */ /* 0x000fe4000001ff00 */
[----:B------:R-:W-:Y:S02]  /*29f0*/  LEA R37, R11, R35, 0x1 ;  /* 0x000000230b257211 */ /* 0x000fe400078e08ff */
[----:B0-----:R-:W-:Y:S02]  /*2a00*/  LEA R50, P2, R73, R10, 0x1 ;  /* 0x0000000a49327211 */ /* 0x001fe400078408ff */
[-C--:B------:R-:W-:Y:S01]  /*2a10*/  LEA.HI.X.SX32 R69, R95, R2.reuse, 0x1, P1 ;  /* 0x000000025f457211 */ /* 0x080fe200008f0eff */
[----:B------:R-:W-:Y:S01]  /*2a20*/  IMAD R39, R11, 0x2, R37 ;  /* 0x000000020b277824 */ /* 0x000fe200078e0225 */
[----:B------:R-:W-:-:S02]  /*2a30*/  LEA.HI.X.SX32 R51, R73, R2, 0x1, P2 ;  /* 0x0000000249337211 */ /* 0x000fc400010f0eff */
[----:B------:R-:W-:Y:S02]  /*2a40*/  CS2R R94, SRZ ;  /* 0x00000000005e7805 */ /* 0x000fe4000001ff00 */
[-C--:B------:R-:W-:Y:S02]  /*2a50*/  LEA R74, P0, R99, R10.reuse, 0x1 ;  /* 0x0000000a634a7211 */ /* 0x080fe400078008ff */
[----:B------:R-:W-:Y:S01]  /*2a60*/  LEA R41, R11, R39, 0x1 ;  /* 0x000000270b297211 */ /* 0x000fe200078e08ff */
[----:B------:R-:W-:Y:S01]  /*2a70*/  STL.64 [R1+0x308], R50 ;  /* 0x0003083201007387 */ /* 0x000fe20000100a00 */
[----:B------:R-:W-:Y:S02]  /*2a80*/  LEA R72, P1, R101, R10, 0x1 ;  /* 0x0000000a65487211 */ /* 0x000fe400078208ff */
[-C--:B------:R-:W-:Y:S01]  /*2a90*/  LEA.HI.X.SX32 R75, R99, R2.reuse, 0x1, P0 ;  /* 0x00000002634b7211 */ /* 0x080fe200000f0eff */
[----:B------:R-:W-:Y:S01]  /*2aa0*/  IMAD R43, R11, 0x2, R41 ;  /* 0x000000020b2b7824 */ /* 0x000fe200078e0229 */
[----:B------:R0:W-:Y:S01]  /*2ab0*/  STL.64 [R1+0x318], R54 ;  /* 0x0003183601007387 */ /* 0x0001e20000100a00 */
[----:B------:R-:W-:-:S02]  /*2ac0*/  LEA.HI.X.SX32 R73, R101, R2, 0x1, P1 ;  /* 0x0000000265497211 */ /* 0x000fc400008f0eff */
[----:B------:R-:W-:Y:S02]  /*2ad0*/  CS2R R100, SRZ ;  /* 0x0000000000647805 */ /* 0x000fe4000001ff00 */
[----:B------:R-:W-:Y:S01]  /*2ae0*/  LEA R76, P0, R13, R10, 0x1 ;  /* 0x0000000a0d4c7211 */ /* 0x000fe200078008ff */
[----:B------:R1:W-:Y:S01]  /*2af0*/  STL.64 [R1+0x310], R52 ;  /* 0x0003103401007387 */ /* 0x0003e20000100a00 */
[----:B------:R-:W-:Y:S02]  /*2b00*/  LEA R45, R11, R43, 0x1 ;  /* 0x0000002b0b2d7211 */ /* 0x000fe400078e08ff */
[----:B------:R-:W-:Y:S02]  /*2b10*/  CS2R R98, SRZ ;  /* 0x0000000000627805 */ /* 0x000fe4000001ff00 */
[----:B------:R-:W-:Y:S01]  /*2b20*/  LEA.HI.X.SX32 R77, R13, R2, 0x1, P0 ;  /* 0x000000020d4d7211 */ /* 0x000fe200000f0eff */
[----:B------:R-:W-:Y:S01]  /*2b30*/  IMAD R47, R11, 0x2, R45 ;  /* 0x000000020b2f7824 */ /* 0x000fe200078e022d */
[----:B0-----:R-:W-:-:S04]  /*2b40*/  LEA R54, P2, R79, R10, 0x1 ;  /* 0x0000000a4f367211 */ /* 0x001fc800078408ff */
[----:B------:R-:W-:Y:S02]  /*2b50*/  LEA R49, R11, R47, 0x1 ;  /* 0x0000002f0b317211 */ /* 0x000fe400078e08ff */
[----:B------:R-:W-:Y:S02]  /*2b60*/  LEA.HI.X.SX32 R55, R79, R2, 0x1, P2 ;  /* 0x000000024f377211 */ /* 0x000fe400010f0eff */
[----:B------:R-:W-:Y:S01]  /*2b70*/  CS2R R78, SRZ ;  /* 0x00000000004e7805 */ /* 0x000fe2000001ff00 */
[C---:B------:R-:W-:Y:S02]  /*2b80*/  IMAD R51, R11.reuse, 0x2, R49 ;  /* 0x000000020b337824 */ /* 0x040fe400078e0231 */
[----:B------:R0:W-:Y:S03]  /*2b90*/  STL.64 [R1+0x2f0], R54 ;  /* 0x0002f03601007387 */ /* 0x0001e60000100a00 */
[C---:B-1----:R-:W-:Y:S01]  /*2ba0*/  LEA R53, R11.reuse, R51, 0x1 ;  /* 0x000000330b357211 */ /* 0x042fe200078e08ff */
[----:B------:R1:W-:Y:S04]  /*2bb0*/  STL.64 [R1+0x300], R58 ;  /* 0x0003003a01007387 */ /* 0x0003e80000100a00 */
[----:B------:R2:W-:Y:S01]  /*2bc0*/  STL.64 [R1+0x2f8], R56 ;  /* 0x0002f83801007387 */ /* 0x0005e20000100a00 */
[----:B0-----:R-:W-:Y:S01]  /*2bd0*/  IMAD R55, R11, 0x2, R53 ;  /* 0x000000020b377824 */ /* 0x001fe200078e0235 */
[----:B-1----:R-:W-:-:S04]  /*2be0*/  LEA R58, P2, R85, R10, 0x1 ;  /* 0x0000000a553a7211 */ /* 0x002fc800078408ff */
[----:B------:R-:W-:Y:S02]  /*2bf0*/  LEA.HI.X.SX32 R59, R85, R2, 0x1, P2 ;  /* 0x00000002553b7211 */ /* 0x000fe400010f0eff */
[----:B------:R-:W-:Y:S02]  /*2c00*/  CS2R R84, SRZ ;  /* 0x0000000000547805 */ /* 0x000fe4000001ff00 */
[C---:B--2---:R-:W-:Y:S01]  /*2c10*/  LEA R57, R11.reuse, R55, 0x1 ;  /* 0x000000370b397211 */ /* 0x044fe200078e08ff */
[----:B------:R0:W-:Y:S04]  /*2c20*/  STL.64 [R1+0x2d8], R58 ;  /* 0x0002d83a01007387 */ /* 0x0001e80000100a00 */
        /* <DEDUP_REMOVED lines=18> */
[----:B0-----:R-:W-:-:S03]  /*2d50*/  IMAD R67, R11, 0x2, R65 ;  /* 0x000000020b437824 */ /* 0x001fc600078e0241 */
[----:B------:R0:W-:Y:S01]  /*2d60*/  STL.64 [R1+0x2a0], R74 ;  /* 0x0002a04a01007387 */ /* 0x0001e20000100a00 */
[----:B-1----:R-:W-:-:S03]  /*2d70*/  LEA R70, P2, R5, R10, 0x1 ;  /* 0x0000000a05467211 */ /* 0x002fc600078408ff */
[----:B------:R1:W-:Y:S01]  /*2d80*/  STL.64 [R1+0x298], R72 ;  /* 0x0002984801007387 */ /* 0x0003e20000100a00 */
[----:B--2---:R-:W-:Y:S02]  /*2d90*/  LEA R69, R11, R67, 0x1 ;  /* 0x000000430b457211 */ /* 0x004fe400078e08ff */
[----:B------:R-:W-:-:S03]  /*2da0*/  LEA.HI.X.SX32 R71, R5, R2, 0x1, P2 ;  /* 0x0000000205477211 */ /* 0x000fc600010f0eff */
[----:B------:R-:W-:Y:S01]  /*2db0*/  IMAD R5, R11, 0x2, R69 ;  /* 0x000000020b057824 */ /* 0x000fe200078e0245 */
[-C--:B0-----:R-:W-:Y:S01]  /*2dc0*/  LEA R74, P1, R15, R10.reuse, 0x1 ;  /* 0x0000000a0f4a7211 */ /* 0x081fe200078208ff */
[----:B------:R0:W-:Y:S01]  /*2dd0*/  STL.64 [R1+0x290], R70 ;  /* 0x0002904601007387 */ /* 0x0001e20000100a00 */
[----:B-1----:R-:W-:Y:S02]  /*2de0*/  LEA R72, P2, R17, R10, 0x1 ;  /* 0x0000000a11487211 */ /* 0x002fe400078408ff */
[-C--:B------:R-:W-:Y:S01]  /*2df0*/  LEA.HI.X.SX32 R75, R15, R2.reuse, 0x1, P1 ;  /* 0x000000020f4b7211 */ /* 0x080fe200008f0eff */
[----:B------:R1:W-:Y:S01]  /*2e00*/  STL.64 [R1+0x288], R76 ;  /* 0x0002884c01007387 */ /* 0x0003e20000100a00 */
[----:B------:R-:W-:-:S03]  /*2e10*/  LEA.HI.X.SX32 R73, R17, R2, 0x1, P2 ;  /* 0x0000000211497211 */ /* 0x000fc600010f0eff */
[----:B------:R2:W-:Y:S01]  /*2e20*/  STL.64 [R1+0x280], R74 ;  /* 0x0002804a01007387 */ /* 0x0005e20000100a00 */
[----:B0-----:R-:W-:-:S03]  /*2e30*/  LEA R71, R11, R5, 0x1 ;  /* 0x000000050b477211 */ /* 0x001fc600078e08ff */
[----:B------:R0:W-:Y:S01]  /*2e40*/  STL.64 [R1+0x278], R72 ;  /* 0x0002784801007387 */ /* 0x0001e20000100a00 */
[-C--:B-1----:R-:W-:Y:S01]  /*2e50*/  LEA R76, P0, R19, R10.reuse, 0x1 ;  /* 0x0000000a134c7211 */ /* 0x082fe200078008ff */
[----:B------:R-:W-:Y:S01]  /*2e60*/  IMAD R13, R11, 0x2, R71 ;  /* 0x000000020b0d7824 */ /* 0x000fe200078e0247 */
[----:B--2---:R-:W-:Y:S02]  /*2e70*/  LEA R74, P1, R21, R10, 0x1 ;  /* 0x0000000a154a7211 */ /* 0x004fe400078208ff */
[----:B------:R-:W-:Y:S02]  /*2e80*/  LEA.HI.X.SX32 R77, R19, R2, 0x1, P0 ;  /* 0x00000002134d7211 */ /* 0x000fe400000f0eff */
[----:B0-----:R-:W-:Y:S02]  /*2e90*/  LEA R72, P2, R23, R10, 0x1 ;  /* 0x0000000a17487211 */ /* 0x001fe400078408ff */
[----:B------:R-:W-:Y:S01]  /*2ea0*/  LEA.HI.X.SX32 R75, R21, R2, 0x1, P1 ;  /* 0x00000002154b7211 */ /* 0x000fe200008f0eff */
[----:B------:R0:W-:Y:S01]  /*2eb0*/  STL.64 [R1+0x270], R76 ;  /* 0x0002704c01007387 */ /* 0x0001e20000100a00 */
[----:B------:R-:W-:-:S02]  /*2ec0*/  LEA R15, R11, R13, 0x1 ;  /* 0x0000000d0b0f7211 */ /* 0x000fc400078e08ff */
[----:B------:R-:W-:Y:S01]  /*2ed0*/  LEA.HI.X.SX32 R73, R23, R2, 0x1, P2 ;  /* 0x0000000217497211 */ /* 0x000fe200010f0eff */
[----:B------:R1:W-:Y:S02]  /*2ee0*/  STL.64 [R1+0x268], R74 ;  /* 0x0002684a01007387 */ /* 0x0003e40000100a00 */
[C---:B------:R-:W-:Y:S02]  /*2ef0*/  IMAD R17, R11.reuse, 0x2, R15 ;  /* 0x000000020b117824 */ /* 0x040fe400078e020f */
[----:B------:R2:W-:Y:S03]  /*2f00*/  STL.64 [R1+0x260], R72 ;  /* 0x0002604801007387 */ /* 0x0005e60000100a00 */
[----:B------:R-:W-:Y:S02]  /*2f10*/  LEA R21, R11, R17, 0x1 ;  /* 0x000000110b157211 */ /* 0x000fe400078e08ff */
[----:B0-----:R-:W-:-:S02]  /*2f20*/  LEA R76, P0, R25, R10, 0x1 ;  /* 0x0000000a194c7211 */ /* 0x001fc400078008ff */
[----:B-1----:R-:W-:Y:S01]  /*2f30*/  LEA R74, P1, R27, R10, 0x1 ;  /* 0x0000000a1b4a7211 */ /* 0x002fe200078208ff */
[----:B------:R-:W-:Y:S01]  /*2f40*/  IMAD R23, R11, 0x2, R21 ;  /* 0x000000020b177824 */ /* 0x000fe200078e0215 */
[----:B------:R-:W-:Y:S02]  /*2f50*/  LEA.HI.X.SX32 R77, R25, R2, 0x1, P0 ;  /* 0x00000002194d7211 */ /* 0x000fe400000f0eff */
[----:B--2---:R-:W-:Y:S02]  /*2f60*/  LEA R72, P2, R29, R10, 0x1 ;  /* 0x0000000a1d487211 */ /* 0x004fe400078408ff */
[-C--:B------:R-:W-:Y:S01]  /*2f70*/  LEA.HI.X.SX32 R75, R27, R2.reuse, 0x1, P1 ;  /* 0x000000021b4b7211 */ /* 0x080fe200008f0eff */
[----:B------:R0:W-:Y:S01]  /*2f80*/  STL.64 [R1+0x258], R76 ;  /* 0x0002584c01007387 */ /* 0x0001e20000100a00 */
[----:B------:R-:W-:Y:S02]  /*2f90*/  LEA.HI.X.SX32 R73, R29, R2, 0x1, P2 ;  /* 0x000000021d497211 */ /* 0x000fe400010f0eff */
[----:B------:R-:W-:Y:S01]  /*2fa0*/  LEA R26, P2, R35, R10, 0x1 ;  /* 0x0000000a231a7211 */ /* 0x000fe200078408ff */
[----:B------:R1:W-:Y:S01]  /*2fb0*/  STL.64 [R1+0x250], R74 ;  /* 0x0002504a01007387 */ /* 0x0003e20000100a00 */
[----:B------:R-:W-:-:S02]  /*2fc0*/  LEA R25, R11, R23, 0x1 ;  /* 0x000000170b197211 */ /* 0x000fc400078e08ff */
[----:B------:R-:W-:Y:S01]  /*2fd0*/  LEA.HI.X.SX32 R27, R35, R2, 0x1, P2 ;  /* 0x00000002231b7211 */ /* 0x000fe200010f0eff */
[----:B------:R2:W-:Y:S01]  /*2fe0*/  STL.64 [R1+0x248], R72 ;  /* 0x0002484801007387 */ /* 0x0005e20000100a00 */
[----:B------:R-:W-:-:S03]  /*2ff0*/  LEA R30, P2, R41, R10, 0x1 ;  /* 0x0000000a291e7211 */ /* 0x000fc600078408ff */
[----:B------:R3:W-:Y:S01]  /*3000*/  STL.64 [R1+0x230], R26 ;  /* 0x0002301a01007387 */ /* 0x0007e20000100a00 */
[----:B0-----:R-:W-:Y:S02]  /*3010*/  CS2R R76, SRZ ;  /* 0x00000000004c7805 */ /* 0x001fe4000001ff00 */
[-C--:B-1----:R-:W-:Y:S02]  /*3020*/  LEA R74, P0, R31, R10.reuse, 0x1 ;  /* 0x0000000a1f4a7211 */ /* 0x082fe400078008ff */
[----:B--2---:R-:W-:Y:S02]  /*3030*/  LEA R72, P1, R33, R10, 0x1 ;  /* 0x0000000a21487211 */ /* 0x004fe400078208ff */
[-C--:B------:R-:W-:Y:S02]  /*3040*/  LEA.HI.X.SX32 R75, R31, R2.reuse, 0x1, P0 ;  /* 0x000000021f4b7211 */ /* 0x080fe400000f0eff */
[----:B------:R-:W-:Y:S01]  /*3050*/  LEA.HI.X.SX32 R73, R33, R2, 0x1, P1 ;  /* 0x0000000221497211 */ /* 0x000fe200008f0eff */
[----:B---3--:R-:W-:Y:S01]  /*3060*/  IMAD R27, R11, 0x2, R25 ;  /* 0x000000020b1b7824 */ /* 0x008fe200078e0219 */
[----:B------:R-:W-:Y:S01]  /*3070*/  LEA R32, P1, R39, R10, 0x1 ;  /* 0x0000000a27207211 */ /* 0x000fe200078208ff */
[----:B------:R0:W-:Y:S01]  /*3080*/  STL.64 [R1+0x240], R74 ;  /* 0x0002404a01007387 */ /* 0x0001e20000100a00 */
[----:B------:R-:W-:-:S02]  /*3090*/  LEA.HI.X.SX32 R31, R41, R2, 0x1, P2 ;  /* 0x00000002291f7211 */ /* 0x000fc400010f0eff */
[----:B------:R-:W-:Y:S01]  /*30a0*/  LEA R29, R11, R27, 0x1 ;  /* 0x0000001b0b1d7211 */ /* 0x000fe200078e08ff */
[----:B------:R1:W-:Y:S01]  /*30b0*/  STL.64 [R1+0x238], R72 ;  /* 0x0002384801007387 */ /* 0x0003e20000100a00 */
[----:B------:R-:W-:-:S03]  /*30c0*/  LEA.HI.X.SX32 R33, R39, R2, 0x1, P1 ;  /* 0x0000000227217211 */ /* 0x000fc600008f0eff */
[----:B------:R-:W-:Y:S01]  /*30d0*/  IMAD R35, R11, 0x2, R29 ;  /* 0x000000020b237824 */ /* 0x000fe200078e021d */
[----:B0-----:R-:W-:Y:S02]  /*30e0*/  CS2R R74, SRZ ;  /* 0x00000000004a7805 */ /* 0x001fe4000001ff00 */
[----:B-1----:R-:W-:-:S04]  /*30f0*/  LEA R72, P0, R37, R10, 0x1 ;  /* 0x0000000a25487211 */ /* 0x002fc800078008ff */
[----:B------:R-:W-:Y:S02]  /*3100*/  LEA.HI.X.SX32 R73, R37, R2, 0x1, P0 ;  /* 0x0000000225497211 */ /* 0x000fe400000f0eff */
[----:B------:R-:W-:Y:S02]  /*3110*/  LEA R38, P0, R43, R10, 0x1 ;  /* 0x0000000a2b267211 */ /* 0x000fe400078008ff */
[----:B------:R-:W-:Y:S01]  /*3120*/  LEA R37, R11, R35, 0x1 ;  /* 0x000000230b257211 */ /* 0x000fe200078e08ff */
[----:B------:R0:W-:Y:S01]  /*3130*/  STL.64 [R1+0x228], R72 ;  /* 0x0002284801007387 */ /* 0x0001e20000100a00 */
[----:B------:R-:W-:Y:S02]  /*3140*/  LEA.HI.X.SX32 R39, R43, R2, 0x1, P0 ;  /* 0x000000022b277211 */ /* 0x000fe400000f0eff */
[C---:B------:R-:W-:Y:S01]  /*3150*/  LEA R42, P0, R49.reuse, R10, 0x1 ;  /* 0x0000000a312a7211 */ /* 0x040fe200078008ff */
[----:B------:R1:W-:Y:S03]  /*3160*/  STL.64 [R1+0x220], R32 ;  /* 0x0002202001007387 */ /* 0x0003e60000100a00 */
        /* <DEDUP_REMOVED lines=8> */
[-C--:B------:R-:W-:Y:S01]  /*31f0*/  LEA.HI.X.SX32 R31, R47, R2.reuse, 0x1, P2 ;  /* 0x000000022f1f7211 */ /* 0x080fe200010f0eff */
[----:B---3--:R-:W-:Y:S01]  /*3200*/  IMAD R39, R11, 0x2, R37 ;  /* 0x000000020b277824 */ /* 0x008fe200078e0225 */
[----:B------:R-:W-:Y:S01]  /*3210*/  LEA.HI.X.SX32 R47, R55, R2, 0x1, P0 ;  /* 0x00000002372f7211 */ /* 0x000fe200000f0eff */
[----:B------:R0:W-:Y:S01]  /*3220*/  STL.64 [R1+0x208], R32 ;  /* 0x0002082001007387 */ /* 0x0001e20000100a00 */
[----:B------:R-:W-:-:S02]  /*3230*/  LEA R50, P0, R61, R10, 0x1 ;  /* 0x0000000a3d327211 */ /* 0x000fc400078008ff */
[----:B------:R-:W-:Y:S01]  /*3240*/  LEA R41, R11, R39, 0x1 ;  /* 0x000000270b297211 */ /* 0x000fe200078e08ff */
[----:B------:R1:W-:Y:S04]  /*3250*/  STL.64 [R1+0x200], R30 ;  /* 0x0002001e01007387 */ /* 0x0003e80000100a00 */
[----:B------:R2:W-:Y:S01]  /*3260*/  STL.64 [R1+0x1f8], R42 ;  /* 0x0001f82a01007387 */ /* 0x0005e20000100a00 */
[-C--:B0-----:R-:W-:Y:S02]  /*3270*/  LEA R32, P1, R51, R10.reuse, 0x1 ;  /* 0x0000000a33207211 */ /* 0x081fe400078208ff */
[----:B-1----:R-:W-:Y:S02]  /*3280*/  LEA R30, P2, R53, R10, 0x1 ;  /* 0x0000000a351e7211 */ /* 0x002fe400078408ff */
[----:B------:R-:W-:-:S02]  /*3290*/  LEA.HI.X.SX32 R33, R51, R2, 0x1, P1 ;  /* 0x0000000233217211 */ /* 0x000fc400008f0eff */
[-C--:B------:R-:W-:Y:S01]  /*32a0*/  LEA.HI.X.SX32 R31, R53, R2.reuse, 0x1, P2 ;  /* 0x00000002351f7211 */ /* 0x080fe200010f0eff */
[----:B--2---:R-:W-:Y:S01]  /*32b0*/  IMAD R43, R11, 0x2, R41 ;  /* 0x000000020b2b7824 */ /* 0x004fe200078e0229 */
[----:B------:R-:W-:Y:S01]  /*32c0*/  LEA.HI.X.SX32 R51, R61, R2, 0x1, P0 ;  /* 0x000000023d337211 */ /* 0x000fe200000f0eff */
[----:B------:R0:W-:Y:S01]  /*32d0*/  STL.64 [R1+0x1f0], R32 ;  /* 0x0001f02001007387 */ /* 0x0001e20000100a00 */
[----:B------:R-:W-:Y:S01]  /*32e0*/  LEA R54, P0, R67, R10, 0x1 ;  /* 0x0000000a43367211 */ /* 0x000fe200078008ff */
[----:B------:R-:W-:Y:S01]  /*32f0*/  IMAD R42, R3, 0x1c, RZ ;  /* 0x0000001c032a7824 */ /* 0x000fe200078e02ff */
[----:B------:R-:W-:Y:S01]  /*3300*/  LEA R45, R11, R43, 0x1 ;  /* 0x0000002b0b2d7211 */ /* 0x000fe200078e08ff */
[----:B------:R1:W-:Y:S01]  /*3310*/  STL.64 [R1+0x1e8], R30 ;  /* 0x0001e81e01007387 */ /* 0x0003e20000100a00 */
[----:B------:R-:W-:Y:S02]  /*3320*/  LEA.HI.X.SX32 R55, R67, R2, 0x1, P0 ;  /* 0x0000000243377211 */ /* 0x000fe400000f0eff */
[----:B------:R-:W-:-:S02]  /*3330*/  CS2R R60, SRZ ;  /* 0x00000000003c7805 */ /* 0x000fc4000001ff00 */
[-C--:B------:R-:W-:Y:S01]  /*3340*/  LEA R58, P0, R71, R10.reuse, 0x1 ;  /* 0x0000000a473a7211 */ /* 0x080fe200078008ff */
[----:B------:R2:W-:Y:S01]  /*3350*/  STL.64 [R1+0x1e0], R46 ;  /* 0x0001e02e01007387 */ /* 0x0005e20000100a00 */
[----:B------:R-:W-:Y:S02]  /*3360*/  CS2R R66, SRZ ;  /* 0x0000000000427805 */ /* 0x000fe4000001ff00 */
[-C--:B0-----:R-:W-:Y:S02]  /*3370*/  LEA R32, P1, R57, R10.reuse, 0x1 ;  /* 0x0000000a39207211 */ /* 0x081fe400078208ff */
[----:B-1----:R-:W-:Y:S02]  /*3380*/  LEA R30, P2, R59, R10, 0x1 ;  /* 0x0000000a3b1e7211 */ /* 0x002fe400078408ff */
[-C--:B------:R-:W-:Y:S02]  /*3390*/  LEA.HI.X.SX32 R33, R57, R2.reuse, 0x1, P1 ;  /* 0x0000000239217211 */ /* 0x080fe400008f0eff */
[-C--:B------:R-:W-:Y:S01]  /*33a0*/  LEA.HI.X.SX32 R31, R59, R2.reuse, 0x1, P2 ;  /* 0x000000023b1f7211 */ /* 0x080fe200010f0eff */
[----:B--2---:R-:W-:Y:S01]  /*33b0*/  IMAD R47, R11, 0x2, R45 ;  /* 0x000000020b2f7824 */ /* 0x004fe200078e022d */
[----:B------:R-:W-:Y:S01]  /*33c0*/  LEA.HI.X.SX32 R59, R71, R2, 0x1, P0 ;  /* 0x00000002473b7211 */ /* 0x000fe200000f0eff */
[----:B------:R0:W-:Y:S01]  /*33d0*/  STL.64 [R1+0x1d8], R32 ;  /* 0x0001d82001007387 */ /* 0x0001e20000100a00 */
[----:B------:R-:W-:-:S02]  /*33e0*/  SHF.L.U32 R46, R3, 0x5, RZ ;  /* 0x00000005032e7819 */ /* 0x000fc400000006ff */
[----:B------:R-:W-:Y:S02]  /*33f0*/  CS2R R70, SRZ ;  /* 0x0000000000467805 */ /* 0x000fe4000001ff00 */
[----:B------:R-:W-:Y:S01]  /*3400*/  LEA R49, R11, R47, 0x1 ;  /* 0x0000002f0b317211 */ /* 0x000fe200078e08ff */
[----:B------:R1:W-:Y:S04]  /*3410*/  STL.64 [R1+0x1d0], R30 ;  /* 0x0001d01e01007387 */ /* 0x0003e80000100a00 */
[----:B------:R2:W-:Y:S01]  /*3420*/  STL.64 [R1+0x1c8], R50 ;  /* 0x0001c83201007387 */ /* 0x0005e20000100a00 */
[-C--:B0-----:R-:W-:Y:S02]  /*3430*/  LEA R32, P1, R63, R10.reuse, 0x1 ;  /* 0x0000000a3f207211 */ /* 0x081fe400078208ff */
[----:B-1----:R-:W-:-:S02]  /*3440*/  LEA R30, P2, R65, R10, 0x1 ;  /* 0x0000000a411e7211 */ /* 0x002fc400078408ff */
[-C--:B------:R-:W-:Y:S02]  /*3450*/  LEA.HI.X.SX32 R33, R63, R2.reuse, 0x1, P1 ;  /* 0x000000023f217211 */ /* 0x080fe400008f0eff */
[----:B------:R-:W-:Y:S02]  /*3460*/  CS2R R62, SRZ ;  /* 0x00000000003e7805 */ /* 0x000fe4000001ff00 */
[----:B------:R-:W-:Y:S01]  /*3470*/  LEA.HI.X.SX32 R31, R65, R2, 0x1, P2 ;  /* 0x00000002411f7211 */ /* 0x000fe200010f0eff */
[C---:B--2---:R-:W-:Y:S01]  /*3480*/  IMAD R51, R11.reuse, 0x2, R49 ;  /* 0x000000020b337824 */ /* 0x044fe200078e0231 */
[----:B------:R-:W-:Y:S01]  /*3490*/  CS2R R64, SRZ ;  /* 0x0000000000407805 */ /* 0x000fe2000001ff00 */
[----:B------:R0:W-:Y:S03]  /*34a0*/  STL.64 [R1+0x1c0], R32 ;  /* 0x0001c02001007387 */ /* 0x0001e60000100a00 */
[----:B------:R-:W-:Y:S01]  /*34b0*/  LEA R53, R11, R51, 0x1 ;  /* 0x000000330b357211 */ /* 0x000fe200078e08ff */
[----:B------:R1:W-:Y:S04]  /*34c0*/  STL.64 [R1+0x1b8], R30 ;  /* 0x0001b81e01007387 */ /* 0x0003e80000100a00 */
[----:B------:R2:W-:Y:S01]  /*34d0*/  STL.64 [R1+0x1b0], R54 ;  /* 0x0001b03601007387 */ /* 0x0005e20000100a00 */
[----:B0-----:R-:W-:-:S02]  /*34e0*/  LEA R32, P1, R69, R10, 0x1 ;  /* 0x0000000a45207211 */ /* 0x001fc400078208ff */
[----:B-1----:R-:W-:Y:S02]  /*34f0*/  LEA R30, P2, R5, R10, 0x1 ;  /* 0x0000000a051e7211 */ /* 0x002fe400078408ff */
[-C--:B------:R-:W-:Y:S02]  /*3500*/  LEA.HI.X.SX32 R33, R69, R2.reuse, 0x1, P1 ;  /* 0x0000000245217211 */ /* 0x080fe400008f0eff */
[----:B------:R-:W-:Y:S02]  /*3510*/  CS2R R68, SRZ ;  /* 0x0000000000447805 */ /* 0x000fe4000001ff00 */
[----:B------:R-:W-:Y:S01]  /*3520*/  LEA.HI.X.SX32 R31, R5, R2, 0x1, P2 ;  /* 0x00000002051f7211 */ /* 0x000fe200010f0eff */
[C---:B--2---:R-:W-:Y:S01]  /*3530*/  IMAD R55, R11.reuse, 0x2, R53 ;  /* 0x000000020b377824 */ /* 0x044fe200078e0235 */
[----:B------:R0:W-:Y:S04]  /*3540*/  STL.64 [R1+0x1a8], R32 ;  /* 0x0001a82001007387 */ /* 0x0001e80000100a00 */
[C---:B------:R-:W-:Y:S01]  /*3550*/  LEA R57, R11.reuse, R55, 0x1 ;  /* 0x000000370b397211 */ /* 0x040fe200078e08ff */
[----:B------:R1:W-:Y:S04]  /*3560*/  STL.64 [R1+0x1a0], R30 ;  /* 0x0001a01e01007387 */ /* 0x0003e80000100a00 */
[----:B------:R-:W-:Y:S01]  /*3570*/  IMAD R19, R11, 0x2, R57 ;  /* 0x000000020b137824 */ /* 0x000fe200078e0239 */
[----:B------:R-:W-:Y:S01]  /*3580*/  STL.64 [R1+0x198], R58 ;  /* 0x0001983a01007387 */ /* 0x000fe20000100a00 */
[----:B0-----:R-:W-:-:S02]  /*3590*/  LEA R32, P1, R13, R10, 0x1 ;  /* 0x0000000a0d207211 */ /* 0x001fc400078208ff */
[----:B-1----:R-:W-:Y:S02]  /*35a0*/  LEA R30, P2, R15, R10, 0x1 ;  /* 0x0000000a0f1e7211 */ /* 0x002fe400078408ff */
[-C--:B------:R-:W-:Y:S02]  /*35b0*/  LEA.HI.X.SX32 R33, R13, R2.reuse, 0x1, P1 ;  /* 0x000000020d217211 */ /* 0x080fe400008f0eff */
[----:B------:R-:W-:Y:S02]  /*35c0*/  LEA.HI.X.SX32 R31, R15, R2, 0x1, P2 ;  /* 0x000000020f1f7211 */ /* 0x000fe400010f0eff */
[-C--:B------:R-:W-:Y:S02]  /*35d0*/  LEA R12, P1, R21, R10.reuse, 0x1 ;  /* 0x0000000a150c7211 */ /* 0x080fe400078208ff */
[----:B------:R-:W-:Y:S01]  /*35e0*/  LEA R4, P2, R23, R10, 0x1 ;  /* 0x0000000a17047211 */ /* 0x000fe200078408ff */
[----:B------:R0:W-:Y:S01]  /*35f0*/  STL.64 [R1+0x188], R30 ;  /* 0x0001881e01007387 */ /* 0x0001e20000100a00 */
[----:B------:R-:W-:-:S02]  /*3600*/  LEA.HI.X.SX32 R13, R21, R2, 0x1, P1 ;  /* 0x00000002150d7211 */ /* 0x000fc400008f0eff */
[----:B------:R-:W-:Y:S01]  /*3610*/  LEA.HI.X.SX32 R5, R23, R2, 0x1, P2 ;  /* 0x0000000217057211 */ /* 0x000fe200010f0eff */
[----:B------:R1:W-:Y:S01]  /*3620*/  STL.64 [R1+0x190], R32 ;  /* 0x0001902001007387 */ /* 0x0003e20000100a00 */
[----:B------:R-:W-:-:S04]  /*3630*/  LEA R14, P1, R27, R10, 0x1 ;  /* 0x0000000a1b0e7211 */ /* 0x000fc800078208ff */
[----:B------:R-:W-:Y:S02]  /*3640*/  LEA.HI.X.SX32 R15, R27, R2, 0x1, P1 ;  /* 0x000000021b0f7211 */ /* 0x000fe400008f0eff */
[----:B0-----:R-:W-:Y:S02]  /*3650*/  LEA R30, P0, R17, R10, 0x1 ;  /* 0x0000000a111e7211 */ /* 0x001fe400078008ff */
[----:B-1----:R-:W-:Y:S02]  /*3660*/  LEA R33, R11, R19, 0x1 ;  /* 0x000000130b217211 */ /* 0x002fe400078e08ff */
[----:B------:R-:W-:Y:S02]  /*3670*/  LEA.HI.X.SX32 R31, R17, R2, 0x1, P0 ;  /* 0x00000002111f7211 */ /* 0x000fe400000f0eff */
[----:B------:R-:W-:Y:S01]  /*3680*/  LEA R16, P0, R25, R10, 0x1 ;  /* 0x0000000a19107211 */ /* 0x000fe200078008ff */
[----:B------:R-:W-:Y:S02]  /*3690*/  IMAD R59, R11, 0x2, R33 ;  /* 0x000000020b3b7824 */ /* 0x000fe400078e0221 */
[----:B------:R-:W-:Y:S01]  /*36a0*/  STL.64 [R1+0x180], R30 ;  /* 0x0001801e01007387 */ /* 0x000fe20000100a00 */
[----:B------:R-:W-:-:S02]  /*36b0*/  LEA.HI.X.SX32 R17, R25, R2, 0x1, P0 ;  /* 0x0000000219117211 */ /* 0x000fc400000f0eff */
[C---:B------:R-:W-:Y:S01]  /*36c0*/  LEA R20, P0, R35.reuse, R10, 0x1 ;  /* 0x0000000a23147211 */ /* 0x040fe200078008ff */
[----:B------:R0:W-:Y:S03]  /*36d0*/  STL.64 [R1+0x178], R12 ;  /* 0x0001780c01007387 */ /* 0x0001e60000100a00 */
[----:B------:R-:W-:Y:S01]  /*36e0*/  LEA.HI.X.SX32 R21, R35, R2, 0x1, P0 ;  /* 0x0000000223157211 */ /* 0x000fe200000f0eff */
[----:B------:R1:W-:Y:S04]  /*36f0*/  STL.64 [R1+0x170], R4 ;  /* 0x0001700401007387 */ /* 0x0003e80000100a00 */
[----:B------:R2:W-:Y:S01]  /*3700*/  STL.64 [R1+0x168], R16 ;  /* 0x0001681001007387 */ /* 0x0005e20000100a00 */
[----:B0-----:R-:W-:-:S03]  /*3710*/  LEA R13, R11, R59, 0x1 ;  /* 0x0000003b0b0d7211 */ /* 0x001fc600078e08ff */
[----:B------:R0:W-:Y:S01]  /*3720*/  STL.64 [R1+0x160], R14 ;  /* 0x0001600e01007387 */ /* 0x0001e20000100a00 */
[----:B-1----:R-:W-:-:S04]  /*3730*/  LEA R4, P2, R29, R10, 0x1 ;  /* 0x0000000a1d047211 */ /* 0x002fc800078408ff */
[----:B------:R-:W-:Y:S01]  /*3740*/  LEA.HI.X.SX32 R5, R29, R2, 0x1, P2 ;  /* 0x000000021d057211 */ /* 0x000fe200010f0eff */
[----:B--2---:R-:W-:Y:S01]  /*3750*/  IMAD R17, R11, 0x2, R13 ;  /* 0x000000020b117824 */ /* 0x004fe200078e020d */
[----:B0-----:R-:W-:-:S03]  /*3760*/  LEA R14, P1, R37, R10, 0x1 ;  /* 0x0000000a250e7211 */ /* 0x001fc600078208ff */
[----:B------:R0:W-:Y:S01]  /*3770*/  STL.64 [R1+0x158], R4 ;  /* 0x0001580401007387 */ /* 0x0001e20000100a00 */
[----:B------:R-:W-:Y:S02]  /*3780*/  LEA R31, R11, R17, 0x1 ;  /* 0x000000110b1f7211 */ /* 0x000fe400078e08ff */
[----:B------:R-:W-:Y:S01]  /*3790*/  LEA.HI.X.SX32 R15, R37, R2, 0x1, P1 ;  /* 0x00000002250f7211 */ /* 0x000fe200008f0eff */
[----:B------:R1:W-:Y:S01]  /*37a0*/  STL.64 [R1+0x150], R20 ;  /* 0x0001501401007387 */ /* 0x0003e20000100a00 */
[----:B------:R-:W-:Y:S02]  /*37b0*/  IMAD R37, R3, 0x17, RZ ;  /* 0x0000001703257824 */ /* 0x000fe400078e02ff */
[----:B------:R-:W-:Y:S01]  /*37c0*/  IMAD R25, R11, 0x2, R31 ;  /* 0x000000020b197824 */ /* 0x000fe200078e021f */
[----:B------:R2:W-:Y:S01]  /*37d0*/  STL.64 [R1+0x148], R14 ;  /* 0x0001480e01007387 */ /* 0x0005e20000100a00 */
[----:B0-----:R-:W-:-:S03]  /*37e0*/  LEA R4, P2, R39, R10, 0x1 ;  /* 0x0000000a27047211 */ /* 0x001fc600078408ff */
[----:B------:R-:W-:Y:S02]  /*37f0*/  LEA R27, R11, R25, 0x1 ;  /* 0x000000190b1b7211 */ /* 0x000fe400078e08ff */
[----:B------:R-:W-:Y:S02]  /*3800*/  LEA.HI.X.SX32 R5, R39, R2, 0x1, P2 ;  /* 0x0000000227057211 */ /* 0x000fe400010f0eff */
[-C--:B-1----:R-:W-:Y:S01]  /*3810*/  LEA R20, P0, R41, R10.reuse, 0x1 ;  /* 0x0000000a29147211 */ /* 0x082fe200078008ff */
[----:B------:R-:W-:Y:S01]  /*3820*/  IMAD R29, R11, 0x2, R27 ;  /* 0x000000020b1d7824 */ /* 0x000fe200078e021b */
[----:B--2---:R-:W-:Y:S01]  /*3830*/  LEA R14, P1, R43, R10, 0x1 ;  /* 0x0000000a2b0e7211 */ /* 0x004fe200078208ff */
[----:B------:R0:W-:Y:S01]  /*3840*/  STL.64 [R1+0x140], R4 ;  /* 0x0001400401007387 */ /* 0x0001e20000100a00 */
[-C--:B------:R-:W-:Y:S02]  /*3850*/  LEA.HI.X.SX32 R21, R41, R2.reuse, 0x1, P0 ;  /* 0x0000000229157211 */ /* 0x080fe400000f0eff */
[----:B------:R-:W-:Y:S01]  /*3860*/  LEA.HI.X.SX32 R15, R43, R2, 0x1, P1 ;  /* 0x000000022b0f7211 */ /* 0x000fe200008f0eff */
[----:B------:R-:W-:Y:S01]  /*3870*/  IMAD R43, R3, 0x1d, RZ ;  /* 0x0000001d032b7824 */ /* 0x000fe200078e02ff */
[C---:B------:R-:W-:Y:S01]  /*3880*/  LEA R22, P0, R47.reuse, R10, 0x1 ;  /* 0x0000000a2f167211 */ /* 0x040fe200078008ff */
[----:B------:R1:W-:Y:S03]  /*3890*/  STL.64 [R1+0x138], R20 ;  /* 0x0001381401007387 */ /* 0x0003e60000100a00 */
[----:B------:R-:W-:Y:S01]  /*38a0*/  LEA.HI.X.SX32 R23, R47, R2, 0x1, P0 ;  /* 0x000000022f177211 */ /* 0x000fe200000f0eff */
[----:B------:R2:W-:Y:S01]  /*38b0*/  STL.64 [R1+0x130], R14 ;  /* 0x0001300e01007387 */ /* 0x0005e20000100a00 */
[-C--:B------:R-:W-:Y:S01]  /*38c0*/  LEA R38, P0, R53, R10.reuse, 0x1 ;  /* 0x0000000a35267211 */ /* 0x080fe200078008ff */
[----:B------:R-:W-:Y:S01]  /*38d0*/  IMAD R47, R3, 0x21, RZ ;  /* 0x00000021032f7824 */ /* 0x000fe200078e02ff */
[----:B0-----:R-:W-:-:S02]  /*38e0*/  LEA R4, P2, R45, R10, 0x1 ;  /* 0x0000000a2d047211 */ /* 0x001fc400078408ff */
[-C--:B------:R-:W-:Y:S02]  /*38f0*/  LEA.HI.X.SX32 R39, R53, R2.reuse, 0x1, P0 ;  /* 0x0000000235277211 */ /* 0x080fe400000f0eff */
[----:B------:R-:W-:Y:S02]  /*3900*/  CS2R R52, SRZ ;  /* 0x0000000000347805 */ /* 0x000fe4000001ff00 */
[----:B------:R-:W-:Y:S01]  /*3910*/  LEA.HI.X.SX32 R5, R45, R2, 0x1, P2 ;  /* 0x000000022d057211 */ /* 0x000fe200010f0eff */
[----:B------:R-:W-:Y:S01]  /*3920*/  IMAD R45, R3, 0x1f, RZ ;  /* 0x0000001f032d7824 */ /* 0x000fe200078e02ff */
[-C--:B-1----:R-:W-:Y:S02]  /*3930*/  LEA R20, P1, R49, R10.reuse, 0x1 ;  /* 0x0000000a31147211 */ /* 0x082fe400078208ff */
[----:B------:R-:W-:Y:S01]  /*3940*/  LEA R40, P0, R19, R10, 0x1 ;  /* 0x0000000a13287211 */ /* 0x000fe200078008ff */
[----:B------:R0:W-:Y:S01]  /*3950*/  STL.64 [R1+0x128], R4 ;  /* 0x0001280401007387 */ /* 0x0001e20000100a00 */
[----:B------:R-:W-:-:S02]  /*3960*/  LEA.HI.X.SX32 R21, R49, R2, 0x1, P1 ;  /* 0x0000000231157211 */ /* 0x000fc400008f0eff */
[----:B------:R-:W-:Y:S02]  /*3970*/  CS2R R48, SRZ ;  /* 0x0000000000307805 */ /* 0x000fe4000001ff00 */
[-C--:B--2---:R-:W-:Y:S02]  /*3980*/  LEA R14, P2, R51, R10.reuse, 0x1 ;  /* 0x0000000a330e7211 */ /* 0x084fe400078408ff */
[----:B------:R-:W-:Y:S01]  /*3990*/  LEA R34, P1, R55, R10, 0x1 ;  /* 0x0000000a37227211 */ /* 0x000fe200078208ff */
[----:B------:R1:W-:Y:S01]  /*39a0*/  STL.64 [R1+0x118], R20 ;  /* 0x0001181401007387 */ /* 0x0003e20000100a00 */
[-C--:B------:R-:W-:Y:S02]  /*39b0*/  LEA.HI.X.SX32 R15, R51, R2.reuse, 0x1, P2 ;  /* 0x00000002330f7211 */ /* 0x080fe400010f0eff */
[----:B------:R-:W-:Y:S02]  /*39c0*/  CS2R R50, SRZ ;  /* 0x0000000000327805 */ /* 0x000fe4000001ff00 */
[-C--:B------:R-:W-:Y:S01]  /*39d0*/  LEA.HI.X.SX32 R35, R55, R2.reuse, 0x1, P1 ;  /* 0x0000000237237211 */ /* 0x080fe200008f0eff */
[----:B------:R2:W-:Y:S01]  /*39e0*/  STL.64 [R1+0x120], R22 ;  /* 0x0001201601007387 */ /* 0x0005e20000100a00 */
[----:B------:R-:W-:-:S02]  /*39f0*/  LEA.HI.X.SX32 R41, R19, R2, 0x1, P0 ;  /* 0x0000000213297211 */ /* 0x000fc400000f0eff */
[----:B------:R-:W-:Y:S02]  /*3a00*/  CS2R R54, SRZ ;  /* 0x0000000000367805 */ /* 0x000fe4000001ff00 */
[C---:B0-----:R-:W-:Y:S01]  /*3a10*/  LEA R5, R11.reuse, R29, 0x1 ;  /* 0x0000001d0b057211 */ /* 0x041fe200078e08ff */
[----:B------:R0:W-:Y:S04]  /*3a20*/  STL.64 [R1+0x110], R14 ;  /* 0x0001100e01007387 */ /* 0x0001e80000100a00 */
[C---:B-1----:R-:W-:Y:S01]  /*3a30*/  IMAD R21, R11.reuse, 0x2, R5 ;  /* 0x000000020b157824 */ /* 0x042fe200078e0205 */
[----:B------:R1:W-:Y:S04]  /*3a40*/  STL.64 [R1+0x108], R38 ;  /* 0x0001082601007387 */ /* 0x0003e80000100a00 */
[----:B--2---:R-:W-:Y:S01]  /*3a50*/  LEA R23, R11, R21, 0x1 ;  /* 0x000000150b177211 */ /* 0x004fe200078e08ff */
[----:B------:R2:W-:Y:S01]  /*3a60*/  STL.64 [R1+0x100], R34 ;  /* 0x0001002201007387 */ /* 0x0005e20000100a00 */
[----:B0-----:R-:W-:-:S03]  /*3a70*/  LEA R14, P2, R57, R10, 0x1 ;  /* 0x0000000a390e7211 */ /* 0x001fc600078408ff */
[----:B------:R-:W-:Y:S01]  /*3a80*/  IMAD R6, R11, 0x2, R23 ;  /* 0x000000020b067824 */ /* 0x000fe200078e0217 */
[----:B------:R-:W-:Y:S02]  /*3a90*/  LEA.HI.X.SX32 R15, R57, R2, 0x1, P2 ;  /* 0x00000002390f7211 */ /* 0x000fe400010f0eff */
[----:B------:R-:W-:Y:S02]  /*3aa0*/  CS2R R56, SRZ ;  /* 0x0000000000387805 */ /* 0x000fe4000001ff00 */
[-C--:B-1----:R-:W-:Y:S01]  /*3ab0*/  LEA R38, P1, R33, R10.reuse, 0x1 ;  /* 0x0000000a21267211 */ /* 0x082fe200078208ff */
[----:B------:R0:W-:Y:S01]  /*3ac0*/  STL.64 [R1+0xf8], R14 ;  /* 0x0000f80e01007387 */ /* 0x0001e20000100a00 */
[----:B--2---:R-:W-:Y:S02]  /*3ad0*/  LEA R34, P2, R59, R10, 0x1 ;  /* 0x0000000a3b227211 */ /* 0x004fe400078408ff */
[-C--:B------:R-:W-:Y:S01]  /*3ae0*/  LEA.HI.X.SX32 R39, R33, R2.reuse, 0x1, P1 ;  /* 0x0000000221277211 */ /* 0x080fe200008f0eff */
[----:B------:R1:W-:Y:S01]  /*3af0*/  STL.64 [R1+0xf0], R40 ;  /* 0x0000f02801007387 */ /* 0x0003e20000100a00 */
[----:B------:R-:W-:-:S02]  /*3b00*/  LEA.HI.X.SX32 R35, R59, R2, 0x1, P2 ;  /* 0x000000023b237211 */ /* 0x000fc400010f0eff */
[----:B------:R-:W-:Y:S02]  /*3b10*/  CS2R R58, SRZ ;  /* 0x00000000003a7805 */ /* 0x000fe4000001ff00 */
[C---:B------:R-:W-:Y:S01]  /*3b20*/  LEA R32, P2, R31.reuse, R10, 0x1 ;  /* 0x0000000a1f207211 */ /* 0x040fe200078408ff */
[----:B------:R2:W-:Y:S03]  /*3b30*/  STL.64 [R1+0xe8], R38 ;  /* 0x0000e82601007387 */ /* 0x0005e60000100a00 */
[----:B------:R-:W-:Y:S01]  /*3b40*/  LEA.HI.X.SX32 R33, R31, R2, 0x1, P2 ;  /* 0x000000021f217211 */ /* 0x000fe200010f0eff */
[----:B------:R3:W-:Y:S01]  /*3b50*/  STL.64 [R1+0xe0], R34 ;  /* 0x0000e02201007387 */ /* 0x0007e20000100a00 */
[----:B0-----:R-:W-:Y:S01]  /*3b60*/  LEA R15, R11, R6, 0x1 ;  /* 0x000000060b0f7211 */ /* 0x001fe200078e08ff */
[----:B-1----:R-:W-:-:S04]  /*3b70*/  IMAD R40, R3, 0x1a, RZ ;  /* 0x0000001a03287824 */ /* 0x002fc800078e02ff */
[----:B------:R-:W-:Y:S01]  /*3b80*/  IMAD R19, R11, 0x2, R15 ;  /* 0x000000020b137824 */ /* 0x000fe200078e020f */
[----:B--2---:R-:W-:Y:S01]  /*3b90*/  LEA R38, P0, R13, R10, 0x1 ;  /* 0x0000000a0d267211 */ /* 0x004fe200078008ff */
[----:B------:R-:W-:-:S03]  /*3ba0*/  IMAD R41, R3, 0x1b, RZ ;  /* 0x0000001b03297824 */ /* 0x000fc600078e02ff */
[----:B------:R-:W-:Y:S02]  /*3bb0*/  LEA R12, R11, R19, 0x1 ;  /* 0x000000130b0c7211 */ /* 0x000fe400078e08ff */
[----:B---3--:R-:W-:Y:S02]  /*3bc0*/  LEA R34, P1, R17, R10, 0x1 ;  /* 0x0000000a11227211 */ /* 0x008fe400078208ff */
[-C--:B------:R-:W-:Y:S01]  /*3bd0*/  LEA.HI.X.SX32 R39, R13, R2.reuse, 0x1, P0 ;  /* 0x000000020d277211 */ /* 0x080fe200000f0eff */
[----:B------:R-:W-:Y:S01]  /*3be0*/  IMAD R13, R11, 0x2, R12 ;  /* 0x000000020b0d7824 */ /* 0x000fe200078e020c */
[----:B------:R-:W-:-:S03]  /*3bf0*/  LEA.HI.X.SX32 R35, R17, R2, 0x1, P1 ;  /* 0x0000000211237211 */ /* 0x000fc600008f0eff */
[----:B------:R0:W-:Y:S01]  /*3c00*/  STL.64 [R1+0xd8], R38 ;  /* 0x0000d82601007387 */ /* 0x0001e20000100a00 */
[----:B------:R-:W-:-:S03]  /*3c10*/  LEA R17, R11, R13, 0x1 ;  /* 0x0000000d0b117211 */ /* 0x000fc600078e08ff */
[----:B------:R1:W-:Y:S02]  /*3c20*/  STL.64 [R1+0xd0], R34 ;  /* 0x0000d02201007387 */ /* 0x0003e40000100a00 */
[C---:B------:R-:W-:Y:S02]  /*3c30*/  IMAD R4, R11.reuse, 0x2, R17 ;  /* 0x000000020b047824 */ /* 0x040fe400078e0211 */
[----:B------:R2:W-:Y:S03]  /*3c40*/  STL.64 [R1+0xc8], R32 ;  /* 0x0000c82001007387 */ /* 0x0005e60000100a00 */
[----:B------:R-:W-:Y:S02]  /*3c50*/  LEA R14, R11, R4, 0x1 ;  /* 0x000000040b0e7211 */ /* 0x000fe400078e08ff */
[-C--:B0-----:R-:W-:Y:S02]  /*3c60*/  LEA R38, P0, R25, R10.reuse, 0x1 ;  /* 0x0000000a19267211 */ /* 0x081fe400078008ff */
[----:B-1----:R-:W-:Y:S01]  /*3c70*/  LEA R34, P1, R27, R10, 0x1 ;  /* 0x0000000a1b227211 */ /* 0x002fe200078208ff */
[----:B------:R-:W-:Y:S01]  /*3c80*/  IMAD R16, R11, 0x2, R14 ;  /* 0x000000020b107824 */ /* 0x000fe200078e020e */
[----:B------:R-:W-:-:S02]  /*3c90*/  LEA.HI.X.SX32 R39, R25, R2, 0x1, P0 ;  /* 0x0000000219277211 */ /* 0x000fc400000f0eff */
[----:B--2---:R-:W-:Y:S02]  /*3ca0*/  LEA R32, P2, R29, R10, 0x1 ;  /* 0x0000000a1d207211 */ /* 0x004fe400078408ff */
[----:B------:R-:W-:Y:S01]  /*3cb0*/  LEA.HI.X.SX32 R35, R27, R2, 0x1, P1 ;  /* 0x000000021b237211 */ /* 0x000fe200008f0eff */
[----:B------:R0:W-:Y:S01]  /*3cc0*/  STL.64 [R1+0xc0], R38 ;  /* 0x0000c02601007387 */ /* 0x0001e20000100a00 */
[----:B------:R-:W-:Y:S02]  /*3cd0*/  LEA R30, P0, R5, R10, 0x1 ;  /* 0x0000000a051e7211 */ /* 0x000fe400078008ff */
[----:B------:R-:W-:Y:S01]  /*3ce0*/  LEA.HI.X.SX32 R33, R29, R2, 0x1, P2 ;  /* 0x000000021d217211 */ /* 0x000fe200010f0eff */
[----:B------:R1:W-:Y:S01]  /*3cf0*/  STL.64 [R1+0xb8], R34 ;  /* 0x0000b82201007387 */ /* 0x0003e20000100a00 */
[-C--:B------:R-:W-:Y:S01]  /*3d00*/  LEA R26, P1, R21, R10.reuse, 0x1 ;  /* 0x0000000a151a7211 */ /* 0x080fe200078208ff */
[----:B------:R-:W-:Y:S01]  /*3d10*/  IMAD.SHL.U32 R29, R3, 0x10, RZ ;  /* 0x00000010031d7824 */ /* 0x000fe200078e00ff */
[----:B------:R-:W-:Y:S01]  /*3d20*/  LEA R24, P2, R23, R10, 0x1 ;  /* 0x0000000a17187211 */ /* 0x000fe200078408ff */
[----:B------:R2:W-:Y:S01]  /*3d30*/  STL.64 [R1+0xb0], R32 ;  /* 0x0000b02001007387 */ /* 0x0005e20000100a00 */
[----:B------:R-:W-:-:S02]  /*3d40*/  LEA.HI.X.SX32 R31, R5, R2, 0x1, P0 ;  /* 0x00000002051f7211 */ /* 0x000fc400000f0eff */
[-C--:B------:R-:W-:Y:S01]  /*3d50*/  LEA.HI.X.SX32 R27, R21, R2.reuse, 0x1, P1 ;  /* 0x00000002151b7211 */ /* 0x080fe200008f0eff */
[----:B0-----:R-:W-:Y:S01]  /*3d60*/  IMAD R38, R3, 0x18, RZ ;  /* 0x0000001803267824 */ /* 0x001fe200078e02ff */
[----:B------:R-:W-:Y:S01]  /*3d70*/  LEA.HI.X.SX32 R25, R23, R2, 0x1, P2 ;  /* 0x0000000217197211 */ /* 0x000fe200010f0eff */
[----:B------:R0:W-:Y:S01]  /*3d80*/  STL.64 [R1+0xa8], R30 ;  /* 0x0000a81e01007387 */ /* 0x0001e20000100a00 */
[----:B------:R-:W-:Y:S01]  /*3d90*/  LEA R20, P2, R19, R10, 0x1 ;  /* 0x0000000a13147211 */ /* 0x000fe200078408ff */
[----:B-1----:R-:W-:Y:S01]  /*3da0*/  IMAD R34, R3, 0x15, RZ ;  /* 0x0000001503227824 */ /* 0x002fe200078e02ff */
[----:B------:R-:W-:Y:S01]  /*3db0*/  LEA R5, R11, R16, 0x1 ;  /* 0x000000100b057211 */ /* 0x000fe200078e08ff */
[----:B------:R1:W-:Y:S01]  /*3dc0*/  STL.64 [R1+0xa0], R26 ;  /* 0x0000a01a01007387 */ /* 0x0003e20000100a00 */
[----:B------:R-:W-:Y:S01]  /*3dd0*/  LEA.HI.X.SX32 R21, R19, R2, 0x1, P2 ;  /* 0x0000000213157211 */ /* 0x000fe200010f0eff */
[C---:B------:R-:W-:Y:S02]  /*3de0*/  IMAD R19, R3.reuse, 0x6, RZ ;  /* 0x0000000603137824 */ /* 0x040fe400078e02ff */
[----:B------:R3:W-:Y:S01]  /*3df0*/  STL.64 [R1+0x98], R24 ;  /* 0x0000981801007387 */ /* 0x0007e20000100a00 */
[----:B--2---:R-:W-:-:S02]  /*3e00*/  IMAD R32, R3, 0x13, RZ ;  /* 0x0000001303207824 */ /* 0x004fc400078e02ff */
[C---:B------:R-:W-:Y:S02]  /*3e10*/  IMAD R33, R3.reuse, 0x14, RZ ;  /* 0x0000001403217824 */ /* 0x040fe400078e02ff */
[C---:B0-----:R-:W-:Y:S02]  /*3e20*/  IMAD R30, R3.reuse, 0x11, RZ ;  /* 0x00000011031e7824 */ /* 0x041fe400078e02ff */
[C---:B------:R-:W-:Y:S01]  /*3e30*/  IMAD R31, R3.reuse, 0x12, RZ ;  /* 0x00000012031f7824 */ /* 0x040fe200078e02ff */
[CC--:B-1----:R-:W-:Y:S01]  /*3e40*/  LEA R26, P0, R6.reuse, R10.reuse, 0x1 ;  /* 0x0000000a061a7211 */ /* 0x0c2fe200078008ff */
[C---:B------:R-:W-:Y:S02]  /*3e50*/  IMAD R35, R3.reuse, 0x16, RZ ;  /* 0x0000001603237824 */ /* 0x040fe400078e02ff */
[----:B------:R-:W-:Y:S01]  /*3e60*/  IMAD R39, R3, 0x19, RZ ;  /* 0x0000001903277824 */ /* 0x000fe200078e02ff */
[----:B---3--:R-:W-:Y:S02]  /*3e70*/  LEA R24, P1, R15, R10, 0x1 ;  /* 0x0000000a0f187211 */ /* 0x008fe400078208ff */
[-C--:B------:R-:W-:Y:S01]  /*3e80*/  LEA.HI.X.SX32 R27, R6, R2.reuse, 0x1, P0 ;  /* 0x00000002061b7211 */ /* 0x080fe200000f0eff */
[----:B------:R-:W-:Y:S01]  /*3e90*/  IMAD R6, R11, 0x2, R5 ;  /* 0x000000020b067824 */ /* 0x000fe200078e0205 */
[----:B------:R-:W-:-:S02]  /*3ea0*/  LEA.HI.X.SX32 R25, R15, R2, 0x1, P1 ;  /* 0x000000020f197211 */ /* 0x000fc400008f0eff */
[----:B------:R-:W-:Y:S01]  /*3eb0*/  LEA R22, P1, R13, R10, 0x1 ;  /* 0x0000000a0d167211 */ /* 0x000fe200078208ff */
[----:B------:R0:W-:Y:S01]  /*3ec0*/  STL.64 [R1+0x90], R26 ;  /* 0x0000901a01007387 */ /* 0x0001e20000100a00 */
[----:B------:R-:W-:Y:S02]  /*3ed0*/  LEA R15, R11, R6, 0x1 ;  /* 0x000000060b0f7211 */ /* 0x000fe400078e08ff */
[----:B------:R-:W-:Y:S01]  /*3ee0*/  LEA.HI.X.SX32 R23, R13, R2, 0x1, P1 ;  /* 0x000000020d177211 */ /* 0x000fe200008f0eff */
[----:B------:R1:W-:Y:S04]  /*3ef0*/  STL.64 [R1+0x88], R24 ;  /* 0x0000881801007387 */ /* 0x0003e80000100a00 */
[----:B------:R2:W-:Y:S01]  /*3f00*/  STL.64 [R1+0x80], R20 ;  /* 0x0000801401007387 */ /* 0x0005e20000100a00 */
[----:B0-----:R-:W-:-:S02]  /*3f10*/  IMAD R26, R3, 0xd, RZ ;  /* 0x0000000d031a7824 */ /* 0x001fc400078e02ff */
[----:B------:R-:W-:Y:S01]  /*3f20*/  IMAD R27, R3, 0xe, RZ ;  /* 0x0000000e031b7824 */ /* 0x000fe200078e02ff */
[CC--:B-1----:R-:W-:Y:S02]  /*3f30*/  LEA R24, P0, R12.reuse, R10.reuse, 0x1 ;  /* 0x0000000a0c187211 */ /* 0x0c2fe400078008ff */
[----:B--2---:R-:W-:Y:S02]  /*3f40*/  LEA R20, P2, R17, R10, 0x1 ;  /* 0x0000000a11147211 */ /* 0x004fe400078408ff */
[-C--:B------:R-:W-:Y:S01]  /*3f50*/  LEA.HI.X.SX32 R25, R12, R2.reuse, 0x1, P0 ;  /* 0x000000020c197211 */ /* 0x080fe200000f0eff */
[----:B------:R-:W-:Y:S01]  /*3f60*/  IMAD R12, R11, 0x2, R15 ;  /* 0x000000020b0c7824 */ /* 0x000fe200078e020f */
[----:B------:R-:W-:-:S03]  /*3f70*/  LEA.HI.X.SX32 R21, R17, R2, 0x1, P2 ;  /* 0x0000000211157211 */ /* 0x000fc600010f0eff */
[----:B------:R0:W-:Y:S01]  /*3f80*/  STL.64 [R1+0x78], R24 ;  /* 0x0000781801007387 */ /* 0x0001e20000100a00 */
[----:B------:R-:W-:-:S03]  /*3f90*/  LEA R13, R11, R12, 0x1 ;  /* 0x0000000c0b0d7211 */ /* 0x000fc600078e08ff */
[----:B------:R1:W-:Y:S04]  /*3fa0*/  STL.64 [R1+0x70], R22 ;  /* 0x0000701601007387 */ /* 0x0003e80000100a00 */
[----:B------:R2:W-:Y:S01]  /*3fb0*/  STL.64 [R1+0x68], R20 ;  /* 0x0000681401007387 */ /* 0x0005e20000100a00 */
[-C--:B0-----:R-:W-:Y:S02]  /*3fc0*/  LEA R24, P0, R4, R10.reuse, 0x1 ;  /* 0x0000000a04187211 */ /* 0x081fe400078008ff */
[----:B-1----:R-:W-:Y:S02]  /*3fd0*/  LEA R22, P1, R14, R10, 0x1 ;  /* 0x0000000a0e167211 */ /* 0x002fe400078208ff */
[----:B------:R-:W-:Y:S02]  /*3fe0*/  LEA.HI.X.SX32 R25, R4, R2, 0x1, P0 ;  /* 0x0000000204197211 */ /* 0x000fe400000f0eff */
[----:B--2---:R-:W-:-:S02]  /*3ff0*/  LEA R20, P2, R16, R10, 0x1 ;  /* 0x0000000a10147211 */ /* 0x004fc400078408ff */
[-C--:B------:R-:W-:Y:S01]  /*4000*/  LEA.HI.X.SX32 R23, R14, R2.reuse, 0x1, P1 ;  /* 0x000000020e177211 */ /* 0x080fe200008f0eff */
[C---:B------:R-:W-:Y:S01]  /*4010*/  IMAD R14, R11.reuse, 0x2, R13 ;  /* 0x000000020b0e7824 */ /* 0x040fe200078e020d */
[----:B------:R-:W-:Y:S01]  /*4020*/  LEA.HI.X.SX32 R21, R16, R2, 0x1, P2 ;  /* 0x0000000210157211 */ /* 0x000fe200010f0eff */
[----:B------:R0:W-:Y:S03]  /*4030*/  STL.64 [R1+0x60], R24 ;  /* 0x0000601801007387 */ /* 0x0001e60000100a00 */
[----:B------:R-:W-:Y:S01]  /*4040*/  LEA R4, R11, R14, 0x1 ;  /* 0x0000000e0b047211 */ /* 0x000fe200078e08ff */
[----:B------:R1:W-:Y:S04]  /*4050*/  STL.64 [R1+0x58], R22 ;  /* 0x0000581601007387 */ /* 0x0003e80000100a00 */
[----:B------:R2:W-:Y:S01]  /*4060*/  STL.64 [R1+0x50], R20 ;  /* 0x0000501401007387 */ /* 0x0005e20000100a00 */
[----:B0-----:R-:W-:-:S02]  /*4070*/  LEA R24, P0, R5, R10, 0x1 ;  /* 0x0000000a05187211 */ /* 0x001fc400078008ff */
[C---:B-1----:R-:W-:Y:S02]  /*4080*/  LEA R22, P1, R6.reuse, R10, 0x1 ;  /* 0x0000000a06167211 */ /* 0x042fe400078208ff */
[----:B------:R-:W-:Y:S01]  /*4090*/  LEA.HI.X.SX32 R25, R5, R2, 0x1, P0 ;  /* 0x0000000205197211 */ /* 0x000fe200000f0eff */
[----:B------:R-:W-:Y:S01]  /*40a0*/  IMAD R5, R11, 0x2, R4 ;  /* 0x000000020b057824 */ /* 0x000fe200078e0204 */
[C---:B--2---:R-:W-:Y:S02]  /*40b0*/  LEA R20, P2, R15.reuse, R10, 0x1 ;  /* 0x0000000a0f147211 */ /* 0x044fe400078408ff */
        /* <DEDUP_REMOVED lines=8> */
[----:B------:R-:W-:Y:S01]  /*4140*/  LOP3.LUT R15, R144, 0x10, R234, 0xfe, !PT ;  /* 0x00000010900f7812 */ /* 0x000fe200078efeea */
[----:B------:R-:W-:Y:S02]  /*4150*/  IMAD R11, R11, 0x2, R6 ;  /* 0x000000020b0b7824 */ /* 0x000fe400078e0206 */
[C---:B0-----:R-:W-:Y:S02]  /*4160*/  IMAD R24, R3.reuse, 0xb, RZ ;  /* 0x0000000b03187824 */ /* 0x041fe400078e02ff */
[----:B------:R-:W-:Y:S01]  /*4170*/  IMAD R25, R3, 0xc, RZ ;  /* 0x0000000c03197824 */ /* 0x000fe200078e02ff */
[-C--:B-1----:R-:W-:Y:S02]  /*4180*/  LEA R22, P0, R12, R10.reuse, 0x1 ;  /* 0x0000000a0c167211 */ /* 0x082fe400078008ff */
[----:B--2---:R-:W-:-:S02]  /*4190*/  LEA R20, P1, R13, R10, 0x1 ;  /* 0x0000000a0d147211 */ /* 0x004fc400078208ff */
[-C--:B------:R-:W-:Y:S02]  /*41a0*/  LEA.HI.X.SX32 R23, R12, R2.reuse, 0x1, P0 ;  /* 0x000000020c177211 */ /* 0x080fe400000f0eff */
[----:B------:R-:W-:Y:S02]  /*41b0*/  LEA.HI.X.SX32 R21, R13, R2, 0x1, P1 ;  /* 0x000000020d157211 */ /* 0x000fe400008f0eff */
[C---:B------:R-:W-:Y:S01]  /*41c0*/  LEA R12, P3, R11.reuse, R10, 0x1 ;  /* 0x0000000a0b0c7211 */ /* 0x040fe200078608ff */
[----:B------:R0:W-:Y:S03]  /*41d0*/  STL.64 [R1+0x30], R22 ;  /* 0x0000301601007387 */ /* 0x0001e60000100a00 */
[----:B------:R-:W-:Y:S01]  /*41e0*/  LEA.HI.X.SX32 R13, R11, R2, 0x1, P3 ;  /* 0x000000020b0d7211 */ /* 0x000fe200018f0eff */
[----:B------:R1:W-:Y:S04]  /*41f0*/  STL.64 [R1+0x28], R20 ;  /* 0x0000281401007387 */ /* 0x0003e80000100a00 */
[----:B------:R2:W-:Y:S01]  /*4200*/  STL.64 [R1+0x20], R16 ;  /* 0x0000201001007387 */ /* 0x0005e20000100a00 */
[----:B0-----:R-:W-:-:S02]  /*4210*/  LEA R22, P0, R4, R10, 0x1 ;  /* 0x0000000a04167211 */ /* 0x001fc400078008ff */
[----:B-1----:R-:W-:Y:S02]  /*4220*/  LEA R20, P1, R5, R10, 0x1 ;  /* 0x0000000a05147211 */ /* 0x002fe400078208ff */
[----:B------:R-:W-:Y:S01]  /*4230*/  LEA.HI.X.SX32 R23, R4, R2, 0x1, P0 ;  /* 0x0000000204177211 */ /* 0x000fe200000f0eff */
[C---:B------:R-:W-:Y:S01]  /*4240*/  IMAD R4, R3.reuse, 0x3, RZ ;  /* 0x0000000303047824 */ /* 0x040fe200078e02ff */
[C---:B--2---:R-:W-:Y:S01]  /*4250*/  LEA R16, P2, R6.reuse, R10, 0x1 ;  /* 0x0000000a06107211 */ /* 0x044fe200078408ff */
[----:B------:R-:W-:Y:S01]  /*4260*/  IMAD.WIDE R10, R3, 0x2, R156 ;  /* 0x00000002030a7825 */ /* 0x000fe200078e029c */
[-C--:B------:R-:W-:Y:S01]  /*4270*/  LEA.HI.X.SX32 R21, R5, R2.reuse, 0x1, P1 ;  /* 0x0000000205157211 */ /* 0x080fe200008f0eff */
[----:B------:R0:W-:Y:S01]  /*4280*/  STL.64 [R1+0x18], R22 ;  /* 0x0000181601007387 */ /* 0x0001e20000100a00 */
[----:B------:R-:W-:Y:S01]  /*4290*/  LEA.HI.X.SX32 R17, R6, R2, 0x1, P2 ;  /* 0x0000000206117211 */ /* 0x000fe200010f0eff */
[C---:B------:R-:W-:Y:S01]  /*42a0*/  IMAD.SHL.U32 R5, R3.reuse, 0x4, RZ ;  /* 0x0000000403057824 */ /* 0x040fe200078e00ff */
[----:B------:R-:W-:Y:S01]  /*42b0*/  SHF.L.U32 R2, R3, 0x1, RZ ;  /* 0x0000000103027819 */ /* 0x000fe200000006ff */
[----:B------:R1:W-:Y:S01]  /*42c0*/  STL.64 [R1+0x10], R20 ;  /* 0x0000101401007387 */ /* 0x0003e20000100a00 */
[----:B------:R-:W-:-:S02]  /*42d0*/  LOP3.LUT P0, RZ, R142, 0x3, RZ, 0xc0, !PT ;  /* 0x000000038eff7812 */ /* 0x000fc4000780c0ff */
[----:B------:R-:W-:Y:S01]  /*42e0*/  MOV R6, RZ ;  /* 0x000000ff00067202 */ /* 0x000fe20000000f00 */
[----:B------:R2:W-:Y:S01]  /*42f0*/  STL.64 [R1+0x8], R16 ;  /* 0x0000081001007387 */ /* 0x0005e20000100a00 */
[----:B------:R-:W-:-:S03]  /*4300*/  IMAD.WIDE R146, R2, 0x2, R154 ;  /* 0x0000000202927825 */ /* 0x000fc600078e029a */
[----:B------:R3:W-:Y:S01]  /*4310*/  STL.64 [R1], R12 ;  /* 0x0000000c01007387 */ /* 0x0007e20000100a00 */
[C---:B0-----:R-:W-:Y:S02]  /*4320*/  IMAD R22, R3.reuse, 0x9, RZ ;  /* 0x0000000903167824 */ /* 0x041fe400078e02ff */
[C---:B------:R-:W-:Y:S01]  /*4330*/  IMAD R23, R3.reuse, 0xa, RZ ;  /* 0x0000000a03177824 */ /* 0x040fe200078e02ff */
[C---:B-1----:R-:W-:Y:S01]  /*4340*/  SHF.L.U32 R21, R3.reuse, 0x3, RZ ;  /* 0x0000000303157819 */ /* 0x042fe200000006ff */
[C---:B------:R-:W-:Y:S02]  /*4350*/  IMAD R20, R3.reuse, 0x7, RZ ;  /* 0x0000000703147824 */ /* 0x040fe400078e02ff */
[C---:B--2---:R-:W-:Y:S01]  /*4360*/  IMAD R17, R3.reuse, 0x5, RZ ;  /* 0x0000000503117824 */ /* 0x044fe200078e02ff */
[----:B------:R-:W-:Y:S01]  /*4370*/  LOP3.LUT R16, R144, 0x18, R234, 0xfe, !PT ;  /* 0x0000001890107812 */ /* 0x000fe200078efeea */
[----:B---3--:R-:W-:Y:S01]  /*4380*/  IMAD.WIDE R12, R3, 0x2, R154 ;  /* 0x00000002030c7825 */ /* 0x008fe200078e029a */
[----:B------:R-:W-:-:S04]  /*4390*/  LEA R3, R143, UR6, 0x2 ;  /* 0x000000068f037c11 */ /* 0x000fc8000f8e10ff */
[----:B------:R0:W-:Y:S04]  /*43a0*/  STL.64 [R1+0x7e8], R12 ;  /* 0x0007e80c01007387 */ /* 0x0001e80000100a00 */
[----:B------:R1:W-:Y:S04]  /*43b0*/  STL.64 [R1+0x7e0], R10 ;  /* 0x0007e00a01007387 */ /* 0x0003e80000100a00 */
[----:B------:R-:W-:Y:S01]  /*43c0*/  STL.64 [R1+0x7d8], R146 ;  /* 0x0007d89201007387 */ /* 0x000fe20000100a00 */
[----:B0-----:R-:W-:Y:S02]  /*43d0*/  IMAD.MOV.U32 R12, RZ, RZ, RZ ;  /* 0x000000ffff0c7224 */ /* 0x001fe400078e00ff */
[----:B-1----:R-:W-:Y:S01]  /*43e0*/  IMAD.SHL.U32 R11, R143, 0x2, RZ ;  /* 0x000000028f0b7824 */ /* 0x002fe200078e00ff */
[----:B------:R-:W-:Y:S01]  /*43f0*/  LOP3.LUT R10, R18, 0x10, R142, 0x78, !PT ;  /* 0x00000010120a7812 */ /* 0x000fe200078e788e */
[----:B------:R-:W-:-:S03]  /*4400*/  IMAD.WIDE R142, R2, 0x2, R156 ;  /* 0x00000002028e7825 */ /* 0x000fc600078e029c */
[C---:B------:R-:W-:Y:S02]  /*4410*/  LOP3.LUT R3, R11.reuse, 0x10, RZ, 0x3c, !PT ;  /* 0x000000100b037812 */ /* 0x040fe400078e3cff */
[C---:B------:R-:W-:Y:S01]  /*4420*/  LOP3.LUT R13, R11.reuse, 0x20, RZ, 0x3c, !PT ;  /* 0x000000200b0d7812 */ /* 0x040fe200078e3cff */
[----:B------:R0:W-:Y:S01]  /*4430*/  STL.64 [R1+0x7d0], R142 ;  /* 0x0007d08e01007387 */ /* 0x0001e20000100a00 */
[C---:B------:R-:W-:Y:S02]  /*4440*/  LOP3.LUT R14, R11.reuse, 0x30, RZ, 0x3c, !PT ;  /* 0x000000300b0e7812 */ /* 0x040fe400078e3cff */
[C---:B------:R-:W-:Y:S02]  /*4450*/  LOP3.LUT R3, R11.reuse, 0x40, RZ, 0x3c, !PT ;  /* 0x000000400b037812 */ /* 0x040fe400078e3cff */
[C---:B------:R-:W-:Y:S02]  /*4460*/  LOP3.LUT R13, R11.reuse, 0x50, RZ, 0x3c, !PT ;  /* 0x000000500b0d7812 */ /* 0x040fe400078e3cff */
[----:B------:R-:W-:-:S02]  /*4470*/  LOP3.LUT R14, R11, 0x60, RZ, 0x3c, !PT ;  /* 0x000000600b0e7812 */ /* 0x000fc400078e3cff */
[----:B------:R-:W-:Y:S02]  /*4480*/  LOP3.LUT R3, R11, 0x70, RZ, 0x3c, !PT ;  /* 0x000000700b037812 */ /* 0x000fe400078e3cff */
[----:B------:R-:W-:Y:S01]  /*4490*/  LOP3.LUT R13, R234, R144, RZ, 0xfc, !PT ;  /* 0x00000090ea0d7212 */ /* 0x000fe200078efcff */
[----:B0-----:R-:W-:Y:S01]  /*44a0*/  IMAD.WIDE R142, R5, 0x2, R154 ;  /* 0x00000002058e7825 */ /* 0x001fe200078e029a */
[----:B------:R-:W-:Y:S02]  /*44b0*/  LOP3.LUT R14, R144, 0x8, R234, 0xfe, !PT ;  /* 0x00000008900e7812 */ /* 0x000fe400078efeea */
[----:B------:R-:W-:Y:S01]  /*44c0*/  LOP3.LUT R3, R10, 0x40, RZ, 0x3c, !PT ;  /* 0x000000400a037812 */ /* 0x000fe200078e3cff */
[----:B------:R-:W-:Y:S01]  /*44d0*/  IMAD.WIDE R144, R4, 0x2, R154 ;  /* 0x0000000204907825 */ /* 0x000fe200078e029a */
[----:B------:R-:W-:Y:S02]  /*44e0*/  LOP3.LUT R3, R9, 0x20, RZ, 0x3c, !PT ;  /* 0x0000002009037812 */ /* 0x000fe400078e3cff */
[----:B------:R-:W-:Y:S01]  /*44f0*/  LOP3.LUT R18, R10, 0x20, RZ, 0x3c, !PT ;  /* 0x000000200a127812 */ /* 0x000fe200078e3cff */
[----:B------:R-:W-:Y:S01]  /*4500*/  IMAD.WIDE R2, R4, 0x2, R156 ;  /* 0x0000000204027825 */ /* 0x000fe200078e029c */
[----:B------:R-:W-:Y:S01]  /*4510*/  STL.64 [R1+0x7c8], R144 ;  /* 0x0007c89001007387 */ /* 0x000fe20000100a00 */
[----:B------:R-:W-:-:S02]  /*4520*/  LOP3.LUT R18, R8, 0x40, RZ, 0x3c, !PT ;  /* 0x0000004008127812 */ /* 0x000fc400078e3cff */
[----:B------:R-:W-:Y:S01]  /*4530*/  IMAD.WIDE R4, R5, 0x2, R156 ;  /* 0x0000000205047825 */ /* 0x000fe200078e029c */
[----:B------:R0:W-:Y:S01]  /*4540*/  STL.64 [R1+0x7c0], R2 ;  /* 0x0007c00201007387 */ /* 0x0001e20000100a00 */
[----:B------:R-:W-:Y:S02]  /*4550*/  LOP3.LUT R234, R234, 0x18, RZ, 0xfc, !PT ;  /* 0x00000018eaea7812 */ /* 0x000fe400078efcff */
[----:B------:R-:W-:Y:S01]  /*4560*/  LOP3.LUT R36, R10, 0x60, RZ, 0x3c, !PT ;  /* 0x000000600a247812 */ /* 0x000fe200078e3cff */
[----:B------:R1:W-:Y:S01]  /*4570*/  STL.64 [R1+0x7b8], R142 ;  /* 0x0007b88e01007387 */ /* 0x0003e20000100a00 */
[----:B------:R-:W-:-:S03]  /*4580*/  LEA R234, R234, UR6, 0x4 ;  /* 0x00000006eaea7c11 */ /* 0x000fc6000f8e20ff */
[----:B------:R2:W-:Y:S02]  /*4590*/  STL.64 [R1+0x7b0], R4 ;  /* 0x0007b00401007387 */ /* 0x0005e40000100a00 */
[----:B------:R-:W-:Y:S02]  /*45a0*/  IMAD.IADD R242, R242, 0x1, R234 ;  /* 0x00000001f2f27824 */ /* 0x000fe400078e02ea */
[----:B0-----:R-:W-:-:S04]  /*45b0*/  IMAD.WIDE R2, R17, 0x2, R154 ;  /* 0x0000000211027825 */ /* 0x001fc800078e029a */
[----:B-1----:R-:W-:Y:S01]  /*45c0*/  IMAD.WIDE R142, R17, 0x2, R156 ;  /* 0x00000002118e7825 */ /* 0x002fe200078e029c */
[----:B------:R0:W-:Y:S03]  /*45d0*/  STL.64 [R1+0x7a8], R2 ;  /* 0x0007a80201007387 */ /* 0x0001e60000100a00 */
[C---:B--2---:R-:W-:Y:S01]  /*45e0*/  IMAD.WIDE R4, R19.reuse, 0x2, R154 ;  /* 0x0000000213047825 */ /* 0x044fe200078e029a */
[----:B------:R-:W-:Y:S04]  /*45f0*/  STL.64 [R1+0x7a0], R142 ;  /* 0x0007a08e01007387 */ /* 0x000fe80000100a00 */
[----:B------:R1:W-:Y:S01]  /*4600*/  STL.64 [R1+0x798], R4 ;  /* 0x0007980401007387 */ /* 0x0003e20000100a00 */
[----:B0-----:R-:W-:-:S04]  /*4610*/  IMAD.WIDE R2, R19, 0x2, R156 ;  /* 0x0000000213027825 */ /* 0x001fc800078e029c */
[C---:B------:R-:W-:Y:S01]  /*4620*/  IMAD.WIDE R18, R20.reuse, 0x2, R154 ;  /* 0x0000000214127825 */ /* 0x040fe200078e029a */
[----:B------:R0:W-:Y:S03]  /*4630*/  STL.64 [R1+0x790], R2 ;  /* 0x0007900201007387 */ /* 0x0001e60000100a00 */
[----:B-1----:R-:W-:Y:S01]  /*4640*/  IMAD.WIDE R4, R20, 0x2, R156 ;  /* 0x0000000214047825 */ /* 0x002fe200078e029c */
[----:B------:R1:W-:Y:S04]  /*4650*/  STL.64 [R1+0x788], R18 ;  /* 0x0007881201007387 */ /* 0x0003e80000100a00 */
[----:B------:R2:W-:Y:S01]  /*4660*/  STL.64 [R1+0x780], R4 ;  /* 0x0007800401007387 */ /* 0x0005e20000100a00 */
[----:B0-----:R-:W-:-:S04]  /*4670*/  IMAD.WIDE R2, R21, 0x2, R154 ;  /* 0x0000000215027825 */ /* 0x001fc800078e029a */
[----:B-1----:R-:W-:Y:S01]  /*4680*/  IMAD.WIDE R18, R21, 0x2, R156 ;  /* 0x0000000215127825 */ /* 0x002fe200078e029c */
[----:B------:R0:W-:Y:S03]  /*4690*/  STL.64 [R1+0x778], R2 ;  /* 0x0007780201007387 */ /* 0x0001e60000100a00 */
[C---:B--2---:R-:W-:Y:S01]  /*46a0*/  IMAD.WIDE R4, R22.reuse, 0x2, R154 ;  /* 0x0000000216047825 */ /* 0x044fe200078e029a */
[----:B------:R1:W-:Y:S04]  /*46b0*/  STL.64 [R1+0x770], R18 ;  /* 0x0007701201007387 */ /* 0x0003e80000100a00 */
[----:B------:R2:W-:Y:S01]  /*46c0*/  STL.64 [R1+0x768], R4 ;  /* 0x0007680401007387 */ /* 0x0005e20000100a00 */
[----:B0-----:R-:W-:-:S04]  /*46d0*/  IMAD.WIDE R2, R22, 0x2, R156 ;  /* 0x0000000216027825 */ /* 0x001fc800078e029c */
[C---:B-1----:R-:W-:Y:S01]  /*46e0*/  IMAD.WIDE R18, R23.reuse, 0x2, R154 ;  /* 0x0000000217127825 */ /* 0x042fe200078e029a */
[----:B------:R0:W-:Y:S03]  /*46f0*/  STL.64 [R1+0x760], R2 ;  /* 0x0007600201007387 */ /* 0x0001e60000100a00 */
[----:B--2---:R-:W-:Y:S01]  /*4700*/  IMAD.WIDE R4, R23, 0x2, R156 ;  /* 0x0000000217047825 */ /* 0x004fe200078e029c */
        /* <DEDUP_REMOVED lines=212> */
[----:B0-----:R-:W-:-:S05]  /*5450*/  IMAD.WIDE R2, R141, 0x2, R156 ;  /* 0x000000028d027825 */ /* 0x001fca00078e029c */
[----:B------:R1:W-:Y:S02]  /*5460*/  STL.64 [R1+0x400], R2 ;  /* 0x0004000201007387 */ /* 0x0003e40000100a00 */
.L_x_1:
[----:B------:R-:W2:Y:S04]  /*5470*/  LDL.64 R34, [R1+0x7e0] ;  /* 0x0007e00001227983 */ /* 0x000ea80000100a00 */
[----:B------:R-:W3:Y:S04]  /*5480*/  LDL.64 R38, [R1+0x7d0] ;  /* 0x0007d00001267983 */ /* 0x000ee80000100a00 */
[----:B------:R-:W4:Y:S04]  /*5490*/  LDL.64 R26, [R1+0x7c8] ;  /* 0x0007c800011a7983 */ /* 0x000f280000100a00 */
[----:B------:R-:W5:Y:S04]  /*54a0*/  LDL.64 R28, [R1+0x7a8] ;  /* 0x0007a800011c7983 */ /* 0x000f680000100a00 */
[----:B-1----:R-:W5:Y:S04]  /*54b0*/  LDL.64 R2, [R1+0x7e8] ;  /* 0x0007e80001027983 */ /* 0x002f680000100a00 */
[----:B------:R-:W5:Y:S04]  /*54c0*/  LDL.64 R20, [R1+0x7d8] ;  /* 0x0007d80001147983 */ /* 0x000f680000100a00 */
[----:B------:R-:W5:Y:S04]  /*54d0*/  LDL.64 R24, [R1+0x7c0] ;  /* 0x0007c00001187983 */ /* 0x000f680000100a00 */
[----:B------:R-:W5:Y:S04]  /*54e0*/  LDL.64 R36, [R1+0x7b0] ;  /* 0x0007b00001247983 */ /* 0x000f680000100a00 */
[----:B------:R-:W5:Y:S04]  /*54f0*/  LDL.64 R32, [R1+0x7a0] ;  /* 0x0007a00001207983 */ /* 0x000f680000100a00 */
[----:B------:R-:W5:Y:S04]  /*5500*/  LDL.64 R22, [R1+0x7b8] ;  /* 0x0007b80001167983 */ /* 0x000f680000100a00 */
[----:B------:R-:W5:Y:S01]  /*5510*/  LDL.64 R42, [R1+0x788] ;  /* 0x00078800012a7983 */ /* 0x000f620000100a00 */
[----:B------:R-:W-:-:S03]  /*5520*/  IMAD.WIDE R18, R12, 0x2, R154 ;  /* 0x000000020c127825 */ /* 0x000fc600078e029a */
[----:B------:R-:W5:Y:S04]  /*5530*/  LDL.64 R116, [R1+0x790] ;  /* 0x0007900001747983 */ /* 0x000f680000100a00 */
[----:B------:R-:W5:Y:S04]  /*5540*/  LDL.64 R30, [R1+0x798] ;  /* 0x00079800011e7983 */ /* 0x000f680000100a00 */
[----:B------:R3:W5:Y:S01]  /*5550*/  LDG.E.U16 R173, desc[UR10][R18.64] ;  /* 0x0000000a12ad7981 */ /* 0x000762000c1e1500 */
[----:B------:R-:W-:-:S03]  /*5560*/  IMAD.WIDE R4, R12, 0x2, R156 ;  /* 0x000000020c047825 */ /* 0x000fc600078e029c */
[----:B------:R-:W5:Y:S04]  /*5570*/  LDL.64 R46, [R1+0x770] ;  /* 0x00077000012e7983 */ /* 0x000f680000100a00 */
[----:B------:R4:W5:Y:S04]  /*5580*/  LDG.E.U16 R171, desc[UR10][R4.64] ;  /* 0x0000000a04ab7981 */ /* 0x000968000c1e1500 */
[----:B------:R-:W5:Y:S04]  /*5590*/  LDL.64 R44, [R1+0x740] ;  /* 0x00074000012c7983 */ /* 0x000f680000100a00 */
        /* <DEDUP_REMOVED lines=36> */
[----:B------:R-:W5:Y:S01]  /*57e0*/  LDL.64 R218, [R1+0x400] ;  /* 0x0004000001da7983 */ /* 0x000f620000100a00 */
[----:B--2---:R-:W-:-:S03]  /*57f0*/  IMAD.WIDE R144, R12, 0x2, R34 ;  /* 0x000000020c907825 */ /* 0x004fc600078e0222 */
[----:B------:R-:W2:Y:S01]  /*5800*/  LDL.64 R34, [R1+0x780] ;  /* 0x0007800001227983 */ /* 0x000ea20000100a00 */
[----:B---3--:R-:W-:-:S03]  /*5810*/  IMAD.WIDE R18, R12, 0x2, R38 ;  /* 0x000000020c127825 */ /* 0x008fc600078e0226 */
[----:B------:R-:W3:Y:S01]  /*5820*/  LDL.64 R38, [R1+0x778] ;  /* 0x0007780001267983 */ /* 0x000ee20000100a00 */
[----:B----4-:R-:W-:-:S03]  /*5830*/  IMAD.WIDE R4, R12, 0x2, R26 ;  /* 0x000000020c047825 */ /* 0x010fc600078e021a */
[----:B------:R-:W4:Y:S04]  /*5840*/  LDL.64 R26, [R1+0x768] ;  /* 0x00076800011a7983 */ /* 0x000f280000100a00 */
[----:B------:R0:W4:Y:S01]  /*5850*/  LDG.E.U16 R134, desc[UR10][R18.64] ;  /* 0x0000000a12867981 */ /* 0x000122000c1e1500 */
[----:B-----5:R-:W-:-:S03]  /*5860*/  IMAD.WIDE R2, R12, 0x2, R2 ;  /* 0x000000020c027825 */ /* 0x020fc600078e0202 */
[----:B------:R-:W5:Y:S01]  /*5870*/  LDG.E.U16 R125, desc[UR10][R4.64] ;  /* 0x0000000a047d7981 */ /* 0x000f62000c1e1500 */
[----:B------:R-:W-:-:S03]  /*5880*/  IMAD.WIDE R20, R12, 0x2, R20 ;  /* 0x000000020c147825 */ /* 0x000fc600078e0214 */
[----:B------:R1:W5:Y:S01]  /*5890*/  LDG.E.U16 R169, desc[UR10][R2.64] ;  /* 0x0000000a02a97981 */ /* 0x000362000c1e1500 */
[----:B0-----:R-:W-:-:S03]  /*58a0*/  IMAD.WIDE R18, R12, 0x2, R28 ;  /* 0x000000020c127825 */ /* 0x001fc600078e021c */
[----:B------:R-:W5:Y:S04]  /*58b0*/  LDL.64 R28, [R1+0x750] ;  /* 0x00075000011c7983 */ /* 0x000f680000100a00 */
[----:B------:R0:W5:Y:S01]  /*58c0*/  LDG.E.U16 R135, desc[UR10][R20.64] ;  /* 0x0000000a14877981 */ /* 0x000162000c1e1500 */
[----:B-1----:R-:W-:-:S03]  /*58d0*/  IMAD.WIDE R2, R12, 0x2, R24 ;  /* 0x000000020c027825 */ /* 0x002fc600078e0218 */
[----:B------:R-:W5:Y:S01]  /*58e0*/  LDL.64 R24, [R1+0x760] ;  /* 0x0007600001187983 */ /* 0x000f620000100a00 */
[----:B------:R-:W-:-:S03]  /*58f0*/  IMAD.WIDE R4, R12, 0x2, R32 ;  /* 0x000000020c047825 */ /* 0x000fc600078e0220 */
[----:B------:R-:W5:Y:S01]  /*5900*/  LDL.64 R32, [R1+0x738] ;  /* 0x0007380001207983 */ /* 0x000f620000100a00 */
[----:B0-----:R-:W-:-:S03]  /*5910*/  IMAD.WIDE R20, R12, 0x2, R36 ;  /* 0x000000020c147825 */ /* 0x001fc600078e0224 */
[----:B------:R-:W5:Y:S01]  /*5920*/  LDL.64 R36, [R1+0x758] ;  /* 0x0007580001247983 */ /* 0x000f620000100a00 */
[----:B------:R-:W-:-:S03]  /*5930*/  IMAD.WIDE R22, R12, 0x2, R22 ;  /* 0x000000020c167825 */ /* 0x000fc600078e0216 */
[----:B------:R0:W5:Y:S04]  /*5940*/  LDG.E.U16 R114, desc[UR10][R20.64] ;  /* 0x0000000a14727981 */ /* 0x000168000c1e1500 */
[----:B------:R1:W5:Y:S04]  /*5950*/  LDG.E.U16 R115, desc[UR10][R22.64] ;  /* 0x0000000a16737981 */ /* 0x000368000c1e1500 */
[----:B------:R1:W5:Y:S01]  /*5960*/  LDG.E.U16 R124, desc[UR10][R2.64] ;  /* 0x0000000a027c7981 */ /* 0x000362000c1e1500 */
[----:B0-----:R-:W-:-:S03]  /*5970*/  IMAD.WIDE R20, R12, 0x2, R42 ;  /* 0x000000020c147825 */ /* 0x001fc600078e022a */
[----:B------:R-:W5:Y:S01]  /*5980*/  LDL.64 R42, [R1+0x730] ;  /* 0x00073000012a7983 */ /* 0x000f620000100a00 */
[----:B-1----:R-:W-:-:S03]  /*5990*/  IMAD.WIDE R22, R12, 0x2, R116 ;  /* 0x000000020c167825 */ /* 0x002fc600078e0274 */
[----:B------:R-:W5:Y:S01]  /*59a0*/  LDG.E.U16 R41, desc[UR10][R18.64] ;  /* 0x0000000a12297981 */ /* 0x000f62000c1e1500 */
[----:B------:R-:W-:-:S03]  /*59b0*/  IMAD.WIDE R2, R12, 0x2, R30 ;  /* 0x000000020c027825 */ /* 0x000fc600078e021e */
[----:B------:R-:W5:Y:S04]  /*59c0*/  LDL.64 R116, [R1+0x710] ;  /* 0x0007100001747983 */ /* 0x000f680000100a00 */
[----:B------:R-:W5:Y:S04]  /*59d0*/  LDG.E.U16 R31, desc[UR10][R2.64] ;  /* 0x0000000a021f7981 */ /* 0x000f68000c1e1500 */
[----:B------:R0:W5:Y:S04]  /*59e0*/  LDG.E.U16 R40, desc[UR10][R4.64] ;  /* 0x0000000a04287981 */ /* 0x000168000c1e1500 */
[----:B------:R-:W5:Y:S04]  /*59f0*/  LDG.E.U16 R21, desc[UR10][R20.64] ;  /* 0x0000000a14157981 */ /* 0x000f68000c1e1500 */
[----:B------:R-:W5:Y:S01]  /*5a00*/  LDG.E.U16 R30, desc[UR10][R22.64] ;  /* 0x0000000a161e7981 */ /* 0x000f62000c1e1500 */
[----:B0-----:R-:W-:-:S03]  /*5a10*/  IMAD.WIDE R4, R12, 0x2, R46 ;  /* 0x000000020c047825 */ /* 0x001fc600078e022e */
[----:B------:R-:W5:Y:S04]  /*5a20*/  LDL.64 R46, [R1+0x708] ;  /* 0x00070800012e7983 */ /* 0x000f680000100a00 */
[----:B------:R0:W5:Y:S04]  /*5a30*/  LDG.E.U16 R151, desc[UR10][R4.64] ;  /* 0x0000000a04977981 */ /* 0x000168000c1e1500 */
[----:B------:R-:W5:Y:S01]  /*5a40*/  LDG.E.U16 R144, desc[UR10][R144.64] ;  /* 0x0000000a90907981 */ /* 0x000f62000c1e1500 */
[----:B--2---:R-:W-:-:S03]  /*5a50*/  IMAD.WIDE R18, R12, 0x2, R34 ;  /* 0x000000020c127825 */ /* 0x004fc600078e0222 */
[----:B------:R-:W2:Y:S01]  /*5a60*/  LDL.64 R34, [R1+0x728] ;  /* 0x0007280001227983 */ /* 0x000ea20000100a00 */
[----:B---3--:R-:W-:-:S03]  /*5a70*/  IMAD.WIDE R2, R12, 0x2, R38 ;  /* 0x000000020c027825 */ /* 0x008fc600078e0226 */
[----:B------:R-:W3:Y:S01]  /*5a80*/  LDL.64 R38, [R1+0x720] ;  /* 0x0007200001267983 */ /* 0x000ee20000100a00 */
[----:B----4-:R-:W-:-:S03]  /*5a90*/  IMAD.WIDE R26, R12, 0x2, R26 ;  /* 0x000000020c1a7825 */ /* 0x010fc600078e021a */
[----:B------:R5:W4:Y:S04]  /*5aa0*/  LDG.E.U16 R20, desc[UR10][R18.64] ;  /* 0x0000000a12147981 */ /* 0x000b28000c1e1500 */
[----:B------:R1:W4:Y:S01]  /*5ab0*/  LDG.E.U16 R143, desc[UR10][R26.64] ;  /* 0x0000000a1a8f7981 */ /* 0x000322000c1e1500 */
[----:B0-----:R-:W-:-:S03]  /*5ac0*/  IMAD.WIDE R4, R12, 0x2, R112 ;  /* 0x000000020c047825 */ /* 0x001fc600078e0270 */
[----:B------:R-:W4:Y:S04]  /*5ad0*/  LDG.E.U16 R2, desc[UR10][R2.64] ;  /* 0x0000000a02027981 */ /* 0x000f28000c1e1500 */
[----:B------:R-:W4:Y:S01]  /*5ae0*/  LDG.E.U16 R123, desc[UR10][R4.64] ;  /* 0x0000000a047b7981 */ /* 0x000f22000c1e1500 */
[----:B-----5:R-:W-:-:S03]  /*5af0*/  IMAD.WIDE R18, R12, 0x2, R28 ;  /* 0x000000020c127825 */ /* 0x020fc600078e021c */
[----:B------:R-:W5:Y:S01]  /*5b00*/  LDL.64 R28, [R1+0x6f8] ;  /* 0x0006f800011c7983 */ /* 0x000f620000100a00 */
[----:B-1----:R-:W-:-:S03]  /*5b10*/  IMAD.WIDE R26, R12, 0x2, R44 ;  /* 0x000000020c1a7825 */ /* 0x002fc600078e022c */
[----:B------:R-:W4:Y:S01]  /*5b20*/  LDL.64 R44, [R1+0x6e0] ;  /* 0x0006e000012c7983 */ /* 0x000f220000100a00 */
[----:B------:R-:W-:-:S03]  /*5b30*/  IMAD.WIDE R24, R12, 0x2, R24 ;  /* 0x000000020c187825 */ /* 0x000fc600078e0218 */
[----:B------:R-:W4:Y:S04]  /*5b40*/  LDG.E.U16 R132, desc[UR10][R18.64] ;  /* 0x0000000a12847981 */ /* 0x000f28000c1e1500 */
[----:B------:R0:W4:Y:S01]  /*5b50*/  LDG.E.U16 R142, desc[UR10][R24.64] ;  /* 0x0000000a188e7981 */ /* 0x000122000c1e1500 */
[----:B------:R-:W-:-:S03]  /*5b60*/  IMAD.WIDE R22, R12, 0x2, R36 ;  /* 0x000000020c167825 */ /* 0x000fc600078e0224 */
[----:B------:R-:W4:Y:S04]  /*5b70*/  LDL.64 R36, [R1+0x700] ;  /* 0x0007000001247983 */ /* 0x000f280000100a00 */
[----:B------:R1:W4:Y:S01]  /*5b80*/  LDG.E.U16 R133, desc[UR10][R22.64] ;  /* 0x0000000a16857981 */ /* 0x000322000c1e1500 */
[----:B0-----:R-:W-:-:S03]  /*5b90*/  IMAD.WIDE R24, R12, 0x2, R32 ;  /* 0x000000020c187825 */ /* 0x001fc600078e0220 */
[----:B------:R-:W4:Y:S04]  /*5ba0*/  LDL.64 R32, [R1+0x6f0] ;  /* 0x0006f00001207983 */ /* 0x000f280000100a00 */
[----:B------:R0:W4:Y:S01]  /*5bb0*/  LDG.E.U16 R113, desc[UR10][R24.64] ;  /* 0x0000000a18717981 */ /* 0x000122000c1e1500 */
[----:B-1----:R-:W-:-:S03]  /*5bc0*/  IMAD.WIDE R22, R12, 0x2, R42 ;  /* 0x000000020c167825 */ /* 0x002fc600078e022a */
[----:B------:R-:W4:Y:S04]  /*5bd0*/  LDL.64 R42, [R1+0x6d8] ;  /* 0x0006d800012a7983 */ /* 0x000f280000100a00 */
[----:B------:R1:W4:Y:S01]  /*5be0*/  LDG.E.U16 R122, desc[UR10][R26.64] ;  /* 0x0000000a1a7a7981 */ /* 0x000322000c1e1500 */
[----:B0-----:R-:W-:-:S03]  /*5bf0*/  IMAD.WIDE R24, R12, 0x2, R116 ;  /* 0x000000020c187825 */ /* 0x001fc600078e0274 */
[----:B------:R-:W4:Y:S04]  /*5c00*/  LDL.64 R116, [R1+0x6b8] ;  /* 0x0006b80001747983 */ /* 0x000f280000100a00 */
[----:B------:R-:W4:Y:S01]  /*5c10*/  LDG.E.U16 R112, desc[UR10][R22.64] ;  /* 0x0000000a16707981 */ /* 0x000f22000c1e1500 */
[----:B-1----:R-:W-:-:S03]  /*5c20*/  IMAD.WIDE R26, R12, 0x2, R118 ;  /* 0x000000020c1a7825 */ /* 0x002fc600078e0276 */
[----:B------:R-:W4:Y:S01]  /*5c30*/  LDL.64 R118, [R1+0x690] ;  /* 0x0006900001767983 */ /* 0x000f220000100a00 */
[----:B--2---:R-:W-:-:S03]  /*5c40*/  IMAD.WIDE R18, R12, 0x2, R34 ;  /* 0x000000020c127825 */ /* 0x004fc600078e0222 */
[----:B------:R-:W2:Y:S01]  /*5c50*/  LDL.64 R34, [R1+0x6d0] ;  /* 0x0006d00001227983 */ /* 0x000ea20000100a00 */
[----:B---3--:R-:W-:-:S03]  /*5c60*/  IMAD.WIDE R4, R12, 0x2, R38 ;  /* 0x000000020c047825 */ /* 0x008fc600078e0226 */
[----:B------:R0:W3:Y:S04]  /*5c70*/  LDG.E.U16 R39, desc[UR10][R18.64] ;  /* 0x0000000a12277981 */ /* 0x0000e8000c1e1500 */
[----:B------:R5:W3:Y:S01]  /*5c80*/  LDG.E.U16 R38, desc[UR10][R4.64] ;  /* 0x0000000a04267981 */ /* 0x000ae2000c1e1500 */
[----:B0-----:R-:W-:-:S03]  /*5c90*/  IMAD.WIDE R18, R12, 0x2, R46 ;  /* 0x000000020c127825 */ /* 0x001fc600078e022e */
[----:B------:R-:W3:Y:S04]  /*5ca0*/  LDL.64 R46, [R1+0x6b0] ;  /* 0x0006b000012e7983 */ /* 0x000ee80000100a00 */
[----:B------:R-:W3:Y:S01]  /*5cb0*/  LDG.E.U16 R19, desc[UR10][R18.64] ;  /* 0x0000000a12137981 */ /* 0x000ee2000c1e1500 */
[----:B-----5:R-:W-:-:S03]  /*5cc0*/  IMAD.WIDE R4, R12, 0x2, R28 ;  /* 0x000000020c047825 */ /* 0x020fc600078e021c */
[----:B------:R4:W5:Y:S04]  /*5cd0*/  LDG.E.U16 R28, desc[UR10][R24.64] ;  /* 0x0000000a181c7981 */ /* 0x000968000c1e1500 */
[----:B------:R0:W5:Y:S04]  /*5ce0*/  LDG.E.U16 R29, desc[UR10][R26.64] ;  /* 0x0000000a1a1d7981 */ /* 0x000168000c1e1500 */
[----:B------:R-:W5:Y:S01]  /*5cf0*/  LDG.E.U16 R150, desc[UR10][R4.64] ;  /* 0x0000000a04967981 */ /* 0x000f62000c1e1500 */
[----:B----4-:R-:W-:-:S03]  /*5d00*/  IMAD.WIDE R24, R12, 0x2, R44 ;  /* 0x000000020c187825 */ /* 0x010fc600078e022c */
[----:B------:R-:W4:Y:S01]  /*5d10*/  LDL.64 R44, [R1+0x688] ;  /* 0x00068800012c7983 */ /* 0x000f220000100a00 */
[----:B------:R-:W-:-:S03]  /*5d20*/  IMAD.WIDE R22, R12, 0x2, R36 ;  /* 0x000000020c167825 */ /* 0x000fc600078e0224 */
[----:B------:R-:W5:Y:S01]  /*5d30*/  LDL.64 R36, [R1+0x6a8] ;  /* 0x0006a80001247983 */ /* 0x000f620000100a00 */
[----:B0-----:R-:W-:-:S03]  /*5d40*/  IMAD.WIDE R26, R12, 0x2, R128 ;  /* 0x000000020c1a7825 */ /* 0x001fc600078e0280 */
[----:B------:R0:W5:Y:S01]  /*5d50*/  LDG.E.U16 R18, desc[UR10][R22.64] ;  /* 0x0000000a16127981 */ /* 0x000162000c1e1500 */
[----:B------:R-:W-:-:S03]  /*5d60*/  IMAD.WIDE R32, R12, 0x2, R32 ;  /* 0x000000020c207825 */ /* 0x000fc600078e0220 */
[----:B------:R1:W5:Y:S04]  /*5d70*/  LDG.E.U16 R141, desc[UR10][R26.64] ;  /* 0x0000000a1a8d7981 */ /* 0x000368000c1e1500 */
[----:B------:R1:W5:Y:S01]  /*5d80*/  LDG.E.U16 R149, desc[UR10][R32.64] ;  /* 0x0000000a20957981 */ /* 0x000362000c1e1500 */
[----:B0-----:R-:W-:-:S03]  /*5d90*/  IMAD.WIDE R22, R12, 0x2, R42 ;  /* 0x000000020c167825 */ /* 0x001fc600078e022a */
[----:B------:R-:W5:Y:S01]  /*5da0*/  LDL.64 R42, [R1+0x678] ;  /* 0x00067800012a7983 */ /* 0x000f620000100a00 */
[----:B-1----:R-:W-:-:S03]  /*5db0*/  IMAD.WIDE R26, R12, 0x2, R120 ;  /* 0x000000020c1a7825 */ /* 0x002fc600078e0278 */
[----:B------:R0:W5:Y:S01]  /*5dc0*/  LDG.E.U16 R140, desc[UR10][R24.64] ;  /* 0x0000000a188c7981 */ /* 0x000162000c1e1500 */
[----:B------:R-:W-:-:S03]  /*5dd0*/  IMAD.WIDE R32, R12, 0x2, R126 ;  /* 0x000000020c207825 */ /* 0x000fc600078e027e */
[----:B------:R-:W5:Y:S04]  /*5de0*/  LDL.64 R126, [R1+0x660] ;  /* 0x00066000017e7983 */ /* 0x000f680000100a00 */
[----:B------:R-:W5:Y:S01]  /*5df0*/  LDL.64 R128, [R1+0x668] ;  /* 0x0006680001807983 */ /* 0x000f620000100a00 */
[----:B0-----:R-:W-:-:S03]  /*5e00*/  IMAD.WIDE R24, R12, 0x2, R116 ;  /* 0x000000020c187825 */ /* 0x001fc600078e0274 */
[----:B------:R-:W5:Y:S04]  /*5e10*/  LDL.64 R116, [R1+0x658] ;  /* 0x0006580001747983 */ /* 0x000f680000100a00 */
[----:B------:R0:W5:Y:S04]  /*5e20*/  LDG.E.U16 R120, desc[UR10][R26.64] ;  /* 0x0000000a1a787981 */ /* 0x000168000c1e1500 */
[----:B------:R3:W5:Y:S04]  /*5e30*/  LDG.E.U16 R131, desc[UR10][R22.64] ;  /* 0x0000000a16837981 */ /* 0x000768000c1e1500 */
[----:B------:R-:W5:Y:S01]  /*5e40*/  LDG.E.U16 R121, desc[UR10][R32.64] ;  /* 0x0000000a20797981 */ /* 0x000f62000c1e1500 */
[----:B0-----:R-:W-:-:S03]  /*5e50*/  IMAD.WIDE R26, R12, 0x2, R136 ;  /* 0x000000020c1a7825 */ /* 0x001fc600078e0288 */
[----:B------:R-:W5:Y:S04]  /*5e60*/  LDL.64 R136, [R1+0x640] ;  /* 0x0006400001887983 */ /* 0x000f680000100a00 */
[----:B------:R-:W5:Y:S01]  /*5e70*/  LDG.E.U16 R27, desc[UR10][R26.64] ;  /* 0x0000000a1a1b7981 */ /* 0x000f62000c1e1500 */
[----:B--2---:R-:W-:-:S03]  /*5e80*/  IMAD.WIDE R4, R12, 0x2, R34 ;  /* 0x000000020c047825 */ /* 0x004fc600078e0222 */
[----:B------:R-:W2:Y:S01]  /*5e90*/  LDL.64 R34, [R1+0x670] ;  /* 0x0006700001227983 */ /* 0x000ea20000100a00 */
[----:B---3--:R-:W-:-:S03]  /*5ea0*/  IMAD.WIDE R22, R12, 0x2, R46 ;  /* 0x000000020c167825 */ /* 0x008fc600078e022e */
[----:B------:R-:W3:Y:S04]  /*5eb0*/  LDG.E.U16 R130, desc[UR10][R4.64] ;  /* 0x0000000a04827981 */ /* 0x000ee8000c1e1500 */
[----:B------:R0:W3:Y:S04]  /*5ec0*/  LDG.E.U16 R47, desc[UR10][R24.64] ;  /* 0x0000000a182f7981 */ /* 0x0000e8000c1e1500 */
[----:B------:R4:W3:Y:S01]  /*5ed0*/  LDG.E.U16 R46, desc[UR10][R22.64] ;  /* 0x0000000a162e7981 */ /* 0x0008e2000c1e1500 */
[----:B0-----:R-:W-:-:S03]  /*5ee0*/  IMAD.WIDE R24, R12, 0x2, R118 ;  /* 0x000000020c187825 */ /* 0x001fc600078e0276 */
[----:B------:R-:W3:Y:S01]  /*5ef0*/  LDL.64 R118, [R1+0x638] ;  /* 0x0006380001767983 */ /* 0x000ee20000100a00 */
[----:B----4-:R-:W-:-:S03]  /*5f00*/  IMAD.WIDE R22, R12, 0x2, R44 ;  /* 0x000000020c167825 */ /* 0x010fc600078e022c */
[----:B------:R0:W4:Y:S04]  /*5f10*/  LDG.E.U16 R26, desc[UR10][R24.64] ;  /* 0x0000000a181a7981 */ /* 0x000128000c1e1500 */
[----:B------:R-:W4:Y:S01]  /*5f20*/  LDL.64 R44, [R1+0x630] ;  /* 0x00063000012c7983 */ /* 0x000f220000100a00 */
[----:B------:R-:W-:-:S03]  /*5f30*/  IMAD.WIDE R32, R12, 0x2, R146 ;  /* 0x000000020c207825 */ /* 0x000fc600078e0292 */
[----:B------:R-:W4:Y:S01]  /*5f40*/  LDG.E.U16 R17, desc[UR10][R22.64] ;  /* 0x0000000a16117981 */ /* 0x000f22000c1e1500 */
[----:B-----5:R-:W-:-:S03]  /*5f50*/  IMAD.WIDE R4, R12, 0x2, R36 ;  /* 0x000000020c047825 */ /* 0x020fc600078e0224 */
[----:B------:R1:W5:Y:S04]  /*5f60*/  LDG.E.U16 R36, desc[UR10][R32.64] ;  /* 0x0000000a20247981 */ /* 0x000368000c1e1500 */
[----:B------:R-:W5:Y:S01]  /*5f70*/  LDG.E.U16 R37, desc[UR10][R4.64] ;  /* 0x0000000a04257981 */ /* 0x000f62000c1e1500 */
[----:B------:R-:W-:-:S05]  /*5f80*/  IMAD.WIDE R42, R12, 0x2, R42 ;  /* 0x000000020c2a7825 */ /* 0x000fca00078e022a */
[----:B------:R1:W5:Y:S01]  /*5f90*/  LDG.E.U16 R148, desc[UR10][R42.64] ;  /* 0x0000000a2a947981 */ /* 0x000362000c1e1500 */
[----:B0-----:R-:W-:-:S03]  /*5fa0*/  IMAD.WIDE R24, R12, 0x2, R126 ;  /* 0x000000020c187825 */ /* 0x001fc600078e027e */
[----:B------:R-:W5:Y:S01]  /*5fb0*/  LDL.64 R126, [R1+0x600] ;  /* 0x00060000017e7983 */ /* 0x000f620000100a00 */
[----:B-1----:R-:W-:-:S04]  /*5fc0*/  IMAD.WIDE R32, R12, 0x2, R128 ;  /* 0x000000020c207825 */ /* 0x002fc800078e0280 */
[C---:B------:R-:W-:Y:S02]  /*5fd0*/  IMAD.WIDE R22, R12.reuse, 0x2, R116 ;  /* 0x000000020c167825 */ /* 0x040fe400078e0274 */
[----:B------:R-:W5:Y:S02]  /*5fe0*/  LDL.64 R116, [R1+0x5f8] ;  /* 0x0005f80001747983 */ /* 0x000f640000100a00 */
[C---:B------:R-:W-:Y:S02]  /*5ff0*/  IMAD.WIDE R42, R12.reuse, 0x2, R152 ;  /* 0x000000020c2a7825 */ /* 0x040fe400078e0298 */
[----:B------:R-:W5:Y:S02]  /*6000*/  LDL.64 R152, [R1+0x5e8] ;  /* 0x0005e80001987983 */ /* 0x000f640000100a00 */
[C---:B------:R-:W-:Y:S02]  /*6010*/  IMAD.WIDE R4, R12.reuse, 0x2, R138 ;  /* 0x000000020c047825 */ /* 0x040fe400078e028a */
[----:B------:R0:W5:Y:S04]  /*6020*/  LDG.E.U16 R139, desc[UR10][R32.64] ;  /* 0x0000000a208b7981 */ /* 0x000168000c1e1500 */
[----:B------:R1:W5:Y:S04]  /*6030*/  LDG.E.U16 R128, desc[UR10][R42.64] ;  /* 0x0000000a2a807981 */ /* 0x000368000c1e1500 */
[----:B------:R-:W5:Y:S01]  /*6040*/  LDG.E.U16 R138, desc[UR10][R24.64] ;  /* 0x0000000a188a7981 */ /* 0x000f62000c1e1500 */
[----:B0-----:R-:W-:-:S03]  /*6050*/  IMAD.WIDE R32, R12, 0x2, R136 ;  /* 0x000000020c207825 */ /* 0x001fc600078e0288 */
[----:B------:R-:W5:Y:S01]  /*6060*/  LDL.64 R136, [R1+0x5e0] ;  /* 0x0005e00001887983 */ /* 0x000f620000100a00 */
[----:B-1----:R-:W-:-:S03]  /*6070*/  IMAD.WIDE R42, R12, 0x2, R162 ;  /* 0x000000020c2a7825 */ /* 0x002fc600078e02a2 */
[----:B------:R-:W5:Y:S04]  /*6080*/  LDL.64 R162, [R1+0x5c0] ;  /* 0x0005c00001a27983 */ /* 0x000f680000100a00 */
[----:B------:R-:W5:Y:S04]  /*6090*/  LDG.E.U16 R129, desc[UR10][R22.64] ;  /* 0x0000000a16817981 */ /* 0x000f68000c1e1500 */
[----:B------:R-:W5:Y:S01]  /*60a0*/  LDG.E.U16 R5, desc[UR10][R4.64] ;  /* 0x0000000a04057981 */ /* 0x000f62000c1e1500 */
[----:B--2---:R-:W-:-:S05]  /*60b0*/  IMAD.WIDE R34, R12, 0x2, R34 ;  /* 0x000000020c227825 */ /* 0x004fca00078e0222 */
[----:B------:R0:W2:Y:S02]  /*60c0*/  LDG.E.U16 R147, desc[UR10][R34.64] ;  /* 0x0000000a22937981 */ /* 0x0000a4000c1e1500 */
[C---:B0-----:R-:W-:Y:S02]  /*60d0*/  IMAD.WIDE R34, R12.reuse, 0x2, R164 ;  /* 0x000000020c227825 */ /* 0x041fe400078e02a4 */
[----:B------:R-:W2:Y:S02]  /*60e0*/  LDL.64 R164, [R1+0x5c8] ;  /* 0x0005c80001a47983 */ /* 0x000ea40000100a00 */
[C---:B---3--:R-:W-:Y:S02]  /*60f0*/  IMAD.WIDE R24, R12.reuse, 0x2, R118 ;  /* 0x000000020c187825 */ /* 0x048fe400078e0276 */
[----:B------:R0:W3:Y:S04]  /*6100*/  LDG.E.U16 R118, desc[UR10][R32.64] ;  /* 0x0000000a20767981 */ /* 0x0000e8000c1e1500 */
[----:B------:R1:W3:Y:S01]  /*6110*/  LDG.E.U16 R119, desc[UR10][R34.64] ;  /* 0x0000000a22777981 */ /* 0x0002e2000c1e1500 */
[----:B0-----:R-:W-:-:S03]  /*6120*/  IMAD.WIDE R32, R12, 0x2, R174 ;  /* 0x000000020c207825 */ /* 0x001fc600078e02ae */
[----:B------:R-:W3:Y:S01]  /*6130*/  LDL.64 R174, [R1+0x5a8] ;  /* 0x0005a80001ae7983 */ /* 0x000ee20000100a00 */
[----:B----4-:R-:W-:-:S03]  /*6140*/  IMAD.WIDE R22, R12, 0x2, R44 ;  /* 0x000000020c167825 */ /* 0x010fc600078e022c */
[----:B------:R0:W4:Y:S01]  /*6150*/  LDG.E.U16 R45, desc[UR10][R24.64] ;  /* 0x0000000a182d7981 */ /* 0x000122000c1e1500 */
[----:B-1----:R-:W-:-:S03]  /*6160*/  IMAD.WIDE R34, R12, 0x2, R180 ;  /* 0x000000020c227825 */ /* 0x002fc600078e02b4 */
[----:B------:R-:W4:Y:S04]  /*6170*/  LDL.64 R180, [R1+0x580] ;  /* 0x0005800001b47983 */ /* 0x000f280000100a00 */
[----:B------:R-:W4:Y:S01]  /*6180*/  LDG.E.U16 R35, desc[UR10][R34.64] ;  /* 0x0000000a22237981 */ /* 0x000f22000c1e1500 */
[----:B0-----:R-:W-:-:S03]  /*6190*/  IMAD.WIDE R24, R12, 0x2, R176 ;  /* 0x000000020c187825 */ /* 0x001fc600078e02b0 */
[----:B------:R-:W4:Y:S01]  /*61a0*/  LDL.64 R176, [R1+0x5b8] ;  /* 0x0005b80001b07983 */ /* 0x000f220000100a00 */
[----:B-----5:R-:W-:-:S03]  /*61b0*/  IMAD.WIDE R126, R12, 0x2, R126 ;  /* 0x000000020c7e7825 */ /* 0x020fc600078e027e */
[----:B------:R0:W5:Y:S04]  /*61c0*/  LDG.E.U16 R44, desc[UR10][R22.64] ;  /* 0x0000000a162c7981 */ /* 0x000168000c1e1500 */
[----:B------:R1:W5:Y:S01]  /*61d0*/  LDG.E.U16 R34, desc[UR10][R42.64] ;  /* 0x0000000a2a227981 */ /* 0x000362000c1e1500 */
[----:B------:R-:W-:-:S03]  /*61e0*/  IMAD.WIDE R116, R12, 0x2, R116 ;  /* 0x000000020c747825 */ /* 0x000fc600078e0274 */
[----:B------:R-:W5:Y:S01]  /*61f0*/  LDG.E.U16 R25, desc[UR10][R24.64] ;  /* 0x0000000a18197981 */ /* 0x000f62000c1e1500 */
[----:B0-----:R-:W-:-:S03]  /*6200*/  IMAD.WIDE R22, R12, 0x2, R160 ;  /* 0x000000020c167825 */ /* 0x001fc600078e02a0 */
[----:B------:R0:W5:Y:S01]  /*6210*/  LDG.E.U16 R3, desc[UR10][R126.64] ;  /* 0x0000000a7e037981 */ /* 0x000162000c1e1500 */
[----:B-1----:R-:W-:-:S03]  /*6220*/  IMAD.WIDE R42, R12, 0x2, R158 ;  /* 0x000000020c2a7825 */ /* 0x002fc600078e029e */
[----:B------:R-:W5:Y:S04]  /*6230*/  LDL.64 R160, [R1+0x5b0] ;  /* 0x0005b00001a07983 */ /* 0x000f680000100a00 */
[----:B------:R-:W5:Y:S04]  /*6240*/  LDL.64 R158, [R1+0x5a0] ;  /* 0x0005a000019e7983 */ /* 0x000f680000100a00 */
[----:B------:R1:W5:Y:S01]  /*6250*/  LDG.E.U16 R24, desc[UR10][R32.64] ;  /* 0x0000000a20187981 */ /* 0x000362000c1e1500 */
[----:B0-----:R-:W-:-:S03]  /*6260*/  IMAD.WIDE R126, R12, 0x2, R178 ;  /* 0x000000020c7e7825 */ /* 0x001fc600078e02b2 */
[----:B------:R0:W5:Y:S04]  /*6270*/  LDG.E.U16 R4, desc[UR10][R22.64] ;  /* 0x0000000a16047981 */ /* 0x000168000c1e1500 */
[----:B------:R0:W5:Y:S01]  /*6280*/  LDG.E.U16 R146, desc[UR10][R116.64] ;  /* 0x0000000a74927981 */ /* 0x000162000c1e1500 */
[----:B-1----:R-:W-:-:S03]  /*6290*/  IMAD.WIDE R32, R12, 0x2, R152 ;  /* 0x000000020c207825 */ /* 0x002fc600078e0298 */
[----:B------:R-:W5:Y:S01]  /*62a0*/  LDL.64 R152, [R1+0x590] ;  /* 0x0005900001987983 */ /* 0x000f620000100a00 */
[----:B0-----:R-:W-:-:S03]  /*62b0*/  IMAD.WIDE R22, R12, 0x2, R136 ;  /* 0x000000020c167825 */ /* 0x001fc600078e0288 */
[----:B------:R-:W5:Y:S01]  /*62c0*/  LDG.E.U16 R145, desc[UR10][R42.64] ;  /* 0x0000000a2a917981 */ /* 0x000f62000c1e1500 */
[----:B------:R-:W-:-:S03]  /*62d0*/  IMAD.WIDE R116, R12, 0x2, R166 ;  /* 0x000000020c747825 */ /* 0x000fc600078e02a6 */
[----:B------:R0:W5:Y:S04]  /*62e0*/  LDG.E.U16 R137, desc[UR10][R32.64] ;  /* 0x0000000a20897981 */ /* 0x000168000c1e1500 */
[----:B------:R-:W5:Y:S04]  /*62f0*/  LDL.64 R166, [R1+0x578] ;  /* 0x0005780001a67983 */ /* 0x000f680000100a00 */
[----:B------:R-:W5:Y:S01]  /*6300*/  LDG.E.U16 R127, desc[UR10][R126.64] ;  /* 0x0000000a7e7f7981 */ /* 0x000f62000c1e1500 */
[----:B0-----:R-:W-:-:S03]  /*6310*/  IMAD.WIDE R32, R12, 0x2, R162 ;  /* 0x000000020c207825 */ /* 0x001fc600078e02a2 */
[----:B------:R-:W5:Y:S04]  /*6320*/  LDL.64 R162, [R1+0x570] ;  /* 0x0005700001a27983 */ /* 0x000f680000100a00 */
[----:B------:R-:W5:Y:S04]  /*6330*/  LDL.64 R178, [R1+0x550] ;  /* 0x0005500001b27983 */ /* 0x000f680000100a00 */
[----:B------:R-:W5:Y:S04]  /*6340*/  LDG.E.U16 R126, desc[UR10][R116.64] ;  /* 0x0000000a747e7981 */ /* 0x000f68000c1e1500 */
[----:B------:R-:W5:Y:S04]  /*6350*/  LDG.E.U16 R136, desc[UR10][R22.64] ;  /* 0x0000000a16887981 */ /* 0x000f68000c1e1500 */
[----:B------:R3:W5:Y:S01]  /*6360*/  LDG.E.U16 R116, desc[UR10][R32.64] ;  /* 0x0000000a20747981 */ /* 0x000762000c1e1500 */
[----:B--2---:R-:W-:-:S03]  /*6370*/  IMAD.WIDE R42, R12, 0x2, R164 ;  /* 0x000000020c2a7825 */ /* 0x004fc600078e02a4 */
[----:B------:R-:W2:Y:S04]  /*6380*/  LDL.64 R164, [R1+0x568] ;  /* 0x0005680001a47983 */ /* 0x000ea80000100a00 */
[----:B------:R-:W2:Y:S01]  /*6390*/  LDG.E.U16 R117, desc[UR10][R42.64] ;  /* 0x0000000a2a757981 */ /* 0x000ea2000c1e1500 */
[----:B---3--:R-:W-:-:S03]  /*63a0*/  IMAD.WIDE R32, R12, 0x2, R174 ;  /* 0x000000020c207825 */ /* 0x008fc600078e02ae */
[----:B------:R-:W3:Y:S04]  /*63b0*/  LDL.64 R174, [R1+0x540] ;  /* 0x0005400001ae7983 */ /* 0x000ee80000100a00 */
[----:B------:R-:W3:Y:S01]  /*63c0*/  LDG.E.U16 R33, desc[UR10][R32.64] ;  /* 0x0000000a20217981 */ /* 0x000ee2000c1e1500 */
[----:B----4-:R-:W-:-:S03]  /*63d0*/  IMAD.WIDE R22, R12, 0x2, R176 ;  /* 0x000000020c167825 */ /* 0x010fc600078e02b0 */
[----:B------:R-:W4:Y:S04]  /*63e0*/  LDL.64 R176, [R1+0x548] ;  /* 0x0005480001b07983 */ /* 0x000f280000100a00 */
[----:B------:R-:W4:Y:S01]  /*63f0*/  LDG.E.U16 R43, desc[UR10][R22.64] ;  /* 0x0000000a162b7981 */ /* 0x000f22000c1e1500 */
[----:B-----5:R-:W-:-:S05]  /*6400*/  IMAD.WIDE R158, R12, 0x2, R158 ;  /* 0x000000020c9e7825 */ /* 0x020fca00078e029e */
[----:B------:R0:W5:Y:S02]  /*6410*/  LDG.E.U16 R32, desc[UR10][R158.64] ;  /* 0x0000000a9e207981 */ /* 0x000164000c1e1500 */
[C---:B0-----:R-:W-:Y:S02]  /*6420*/  IMAD.WIDE R158, R12.reuse, 0x2, R180 ;  /* 0x000000020c9e7825 */ /* 0x041fe400078e02b4 */
[----:B------:R-:W5:Y:S02]  /*6430*/  LDL.64 R180, [R1+0x518] ;  /* 0x0005180001b47983 */ /* 0x000f640000100a00 */
[C---:B------:R-:W-:Y:S02]  /*6440*/  IMAD.WIDE R22, R12.reuse, 0x2, R188 ;  /* 0x000000020c167825 */ /* 0x040fe400078e02bc */
[----:B------:R-:W5:Y:S02]  /*6450*/  LDL.64 R188, [R1+0x500] ;  /* 0x0005000001bc7983 */ /* 0x000f640000100a00 */
[----:B------:R-:W-:-:S02]  /*6460*/  IMAD.WIDE R160, R12, 0x2, R160 ;  /* 0x000000020ca07825 */ /* 0x000fc400078e02a0 */
[----:B------:R-:W5:Y:S02]  /*6470*/  LDG.E.U16 R23, desc[UR10][R22.64] ;  /* 0x0000000a16177981 */ /* 0x000f64000c1e1500 */
[C---:B------:R-:W-:Y:S02]  /*6480*/  IMAD.WIDE R152, R12.reuse, 0x2, R152 ;  /* 0x000000020c987825 */ /* 0x040fe400078e0298 */
[----:B------:R0:W5:Y:S04]  /*6490*/  LDG.E.U16 R42, desc[UR10][R160.64] ;  /* 0x0000000aa02a7981 */ /* 0x000168000c1e1500 */
[----:B------:R1:W5:Y:S01]  /*64a0*/  LDG.E.U16 R22, desc[UR10][R152.64] ;  /* 0x0000000a98167981 */ /* 0x000362000c1e1500 */
[----:B0-----:R-:W-:-:S03]  /*64b0*/  IMAD.WIDE R160, R12, 0x2, R166 ;  /* 0x000000020ca07825 */ /* 0x001fc600078e02a6 */
[----:B------:R0:W5:Y:S01]  /*64c0*/  LDG.E.U16 R167, desc[UR10][R158.64] ;  /* 0x0000000a9ea77981 */ /* 0x000162000c1e1500 */
[----:B-1----:R-:W-:-:S03]  /*64d0*/  IMAD.WIDE R152, R12, 0x2, R182 ;  /* 0x000000020c987825 */ /* 0x002fc600078e02b6 */
[----:B------:R-:W5:Y:S04]  /*64e0*/  LDG.E.U16 R168, desc[UR10][R160.64] ;  /* 0x0000000aa0a87981 */ /* 0x000f68000c1e1500 */
[----:B------:R-:W5:Y:S01]  /*64f0*/  LDL.64 R182, [R1+0x520] ;  /* 0x0005200001b67983 */ /* 0x000f620000100a00 */
[----:B0-----:R-:W-:-:S03]  /*6500*/  IMAD.WIDE R158, R12, 0x2, R184 ;  /* 0x000000020c9e7825 */ /* 0x001fc600078e02b8 */
[----:B------:R0:W5:Y:S04]  /*6510*/  LDG.E.U16 R166, desc[UR10][R152.64] ;  /* 0x0000000a98a67981 */ /* 0x000168000c1e1500 */
[----:B------:R-:W5:Y:S01]  /*6520*/  LDL.64 R184, [R1+0x4f0] ;  /* 0x0004f00001b87983 */ /* 0x000f620000100a00 */
[----:B------:R-:W-:-:S04]  /*6530*/  IMAD.WIDE R162, R12, 0x2, R162 ;  /* 0x000000020ca27825 */ /* 0x000fc800078e02a2 */
[C---:B0-----:R-:W-:Y:S01]  /*6540*/  IMAD.WIDE R152, R12.reuse, 0x2, R186 ;  /* 0x000000020c987825 */ /* 0x041fe200078e02ba */
[----:B------:R-:W5:Y:S03]  /*6550*/  LDG.E.U16 R170, desc[UR10][R162.64] ;  /* 0x0000000aa2aa7981 */ /* 0x000f66000c1e1500 */
[C---:B------:R-:W-:Y:S01]  /*6560*/  IMAD.WIDE R160, R12.reuse, 0x2, R178 ;  /* 0x000000020ca07825 */ /* 0x040fe200078e02b2 */
[----:B------:R-:W5:Y:S03]  /*6570*/  LDL.64 R186, [R1+0x4f8] ;  /* 0x0004f80001ba7983 */ /* 0x000f660000100a00 */
[----:B--2---:R-:W-:-:S05]  /*6580*/  IMAD.WIDE R164, R12, 0x2, R164 ;  /* 0x000000020ca47825 */ /* 0x004fca00078e02a4 */
[----:B------:R3:W2:Y:S02]  /*6590*/  LDG.E.U16 R172, desc[UR10][R164.64] ;  /* 0x0000000aa4ac7981 */ /* 0x0006a4000c1e1500 */
[C---:B---3--:R-:W-:Y:S02]  /*65a0*/  IMAD.WIDE R164, R12.reuse, 0x2, R174 ;  /* 0x000000020ca47825 */ /* 0x048fe400078e02ae */
[----:B------:R0:W3:Y:S04]  /*65b0*/  LDG.E.U16 R175, desc[UR10][R158.64] ;  /* 0x0000000a9eaf7981 */ /* 0x0000e8000c1e1500 */
[----:B------:R1:W3:Y:S04]  /*65c0*/  LDG.E.U16 R174, desc[UR10][R152.64] ;  /* 0x0000000a98ae7981 */ /* 0x0002e8000c1e1500 */
[----:B------:R-:W3:Y:S01]  /*65d0*/  LDG.E.U16 R178, desc[UR10][R164.64] ;  /* 0x0000000aa4b27981 */ /* 0x000ee2000c1e1500 */
[----:B0-----:R-:W-:-:S03]  /*65e0*/  IMAD.WIDE R158, R12, 0x2, R190 ;  /* 0x000000020c9e7825 */ /* 0x001fc600078e02be */
[----:B------:R-:W2:Y:S01]  /*65f0*/  LDL.64 R190, [R1+0x4e8] ;  /* 0x0004e80001be7983 */ /* 0x000ea20000100a00 */
[----:B-1----:R-:W-:-:S03]  /*6600*/  IMAD.WIDE R152, R12, 0x2, R198 ;  /* 0x000000020c987825 */ /* 0x002fc600078e02c6 */
[----:B------:R-:W3:Y:S01]  /*6610*/  LDL.64 R198, [R1+0x4d8] ;  /* 0x0004d80001c67983 */ /* 0x000ee20000100a00 */
[----:B----4-:R-:W-:-:S03]  /*6620*/  IMAD.WIDE R162, R12, 0x2, R176 ;  /* 0x000000020ca27825 */ /* 0x010fc600078e02b0 */
[----:B------:R0:W4:Y:S04]  /*6630*/  LDG.E.U16 R176, desc[UR10][R160.64] ;  /* 0x0000000aa0b07981 */ /* 0x000128000c1e1500 */
[----:B------:R1:W4:Y:S04]  /*6640*/  LDG.E.U16 R179, desc[UR10][R152.64] ;  /* 0x0000000a98b37981 */ /* 0x000328000c1e1500 */
[----:B------:R-:W4:Y:S01]  /*6650*/  LDG.E.U16 R177, desc[UR10][R162.64] ;  /* 0x0000000aa2b17981 */ /* 0x000f22000c1e1500 */
[----:B0-----:R-:W-:-:S03]  /*6660*/  IMAD.WIDE R160, R12, 0x2, R192 ;  /* 0x000000020ca07825 */ /* 0x001fc600078e02c0 */
[----:B------:R-:W4:Y:S01]  /*6670*/  LDL.64 R192, [R1+0x4d0] ;  /* 0x0004d00001c07983 */ /* 0x000f220000100a00 */
[----:B-1----:R-:W-:-:S03]  /*6680*/  IMAD.WIDE R152, R12, 0x2, R196 ;  /* 0x000000020c987825 */ /* 0x002fc600078e02c4 */
[----:B------:R-:W4:Y:S01]  /*6690*/  LDL.64 R196, [R1+0x4b8] ;  /* 0x0004b80001c47983 */ /* 0x000f220000100a00 */
[----:B-----5:R-:W-:-:S03]  /*66a0*/  IMAD.WIDE R164, R12, 0x2, R180 ;  /* 0x000000020ca47825 */ /* 0x020fc600078e02b4 */
[----:B------:R0:W5:Y:S04]  /*66b0*/  LDG.E.U16 R180, desc[UR10][R158.64] ;  /* 0x0000000a9eb47981 */ /* 0x000168000c1e1500 */
[----:B------:R1:W5:Y:S01]  /*66c0*/  LDG.E.U16 R181, desc[UR10][R160.64] ;  /* 0x0000000aa0b57981 */ /* 0x000362000c1e1500 */
[----:B0-----:R-:W-:-:S03]  /*66d0*/  IMAD.WIDE R158, R12, 0x2, R194 ;  /* 0x000000020c9e7825 */ /* 0x001fc600078e02c2 */
[----:B------:R-:W5:Y:S01]  /*66e0*/  LDL.64 R194, [R1+0x4c0] ;  /* 0x0004c00001c27983 */ /* 0x000f620000100a00 */
[----:B-1----:R-:W-:-:S03]  /*66f0*/  IMAD.WIDE R160, R12, 0x2, R188 ;  /* 0x000000020ca07825 */ /* 0x002fc600078e02bc */
[----:B------:R-:W5:Y:S01]  /*6700*/  LDL.64 R188, [R1+0x4b0] ;  /* 0x0004b00001bc7983 */ /* 0x000f620000100a00 */
[----:B------:R-:W-:-:S03]  /*6710*/  IMAD.WIDE R162, R12, 0x2, R182 ;  /* 0x000000020ca27825 */ /* 0x000fc600078e02b6 */
[----:B------:R0:W5:Y:S04]  /*6720*/  LDG.E.U16 R183, desc[UR10][R164.64] ;  /* 0x0000000aa4b77981 */ /* 0x000168000c1e1500 */
[----:B------:R1:W5:Y:S01]  /*6730*/  LDG.E.U16 R182, desc[UR10][R162.64] ;  /* 0x0000000aa2b67981 */ /* 0x000362000c1e1500 */
[----:B0-----:R-:W-:-:S03]  /*6740*/  IMAD.WIDE R164, R12, 0x2, R184 ;  /* 0x000000020ca47825 */ /* 0x001fc600078e02b8 */
[----:B------:R-:W5:Y:S04]  /*6750*/  LDG.E.U16 R184, desc[UR10][R152.64] ;  /* 0x0000000a98b87981 */ /* 0x000f68000c1e1500 */
[----:B------:R0:W5:Y:S01]  /*6760*/  LDG.E.U16 R185, desc[UR10][R158.64] ;  /* 0x0000000a9eb97981 */ /* 0x000162000c1e1500 */
[----:B-1----:R-:W-:-:S03]  /*6770*/  IMAD.WIDE R162, R12, 0x2, R186 ;  /* 0x000000020ca27825 */ /* 0x002fc600078e02ba */
[----:B------:R-:W5:Y:S04]  /*6780*/  LDG.E.U16 R186, desc[UR10][R160.64] ;  /* 0x0000000aa0ba7981 */ /* 0x000f68000c1e1500 */
[----:B------:R-:W5:Y:S01]  /*6790*/  LDG.E.U16 R162, desc[UR10][R162.64] ;  /* 0x0000000aa2a27981 */ /* 0x000f62000c1e1500 */
[----:B0-----:R-:W-:-:S03]  /*67a0*/  IMAD.WIDE R158, R12, 0x2, R204 ;  /* 0x000000020c9e7825 */ /* 0x001fc600078e02cc */
[----:B------:R-:W5:Y:S04]  /*67b0*/  LDG.E.U16 R164, desc[UR10][R164.64] ;  /* 0x0000000aa4a47981 */ /* 0x000f68000c1e1500 */
[----:B------:R-:W5:Y:S04]  /*67c0*/  LDL.64 R204, [R1+0x458] ;  /* 0x0004580001cc7983 */ /* 0x000f680000100a00 */
[----:B------:R0:W5:Y:S02]  /*67d0*/  LDG.E.U16 R165, desc[UR10][R158.64] ;  /* 0x0000000a9ea57981 */ /* 0x000164000c1e1500 */
[----:B0-----:R-:W-:-:S02]  /*67e0*/  IMAD.WIDE R158, R12, 0x2, R200 ;  /* 0x000000020c9e7825 */ /* 0x001fc400078e02c8 */
[----:B------:R-:W5:Y:S04]  /*67f0*/  LDL.64 R200, [R1+0x468] ;  /* 0x0004680001c87983 */ /* 0x000f680000100a00 */
[----:B------:R-:W5:Y:S01]  /*6800*/  LDG.E.U16 R158, desc[UR10][R158.64] ;  /* 0x0000000a9e9e7981 */ /* 0x000f62000c1e1500 */
[----:B--2---:R-:W-:-:S03]  /*6810*/  IMAD.WIDE R152, R12, 0x2, R190 ;  /* 0x000000020c987825 */ /* 0x004fc600078e02be */
[----:B------:R-:W2:Y:S01]  /*6820*/  LDL.64 R190, [R1+0x478] ;  /* 0x0004780001be7983 */ /* 0x000ea20000100a00 */
[----:B---3--:R-:W-:-:S03]  /*6830*/  IMAD.WIDE R160, R12, 0x2, R198 ;  /* 0x000000020ca07825 */ /* 0x008fc600078e02c6 */
[----:B------:R-:W3:Y:S04]  /*6840*/  LDL.64 R198, [R1+0x470] ;  /* 0x0004700001c67983 */ /* 0x000ee80000100a00 */
[----:B------:R4:W3:Y:S04]  /*6850*/  LDG.E.U16 R163, desc[UR10][R152.64] ;  /* 0x0000000a98a37981 */ /* 0x0008e8000c1e1500 */
[----:B------:R-:W3:Y:S01]  /*6860*/  LDG.E.U16 R160, desc[UR10][R160.64] ;  /* 0x0000000aa0a07981 */ /* 0x000ee2000c1e1500 */
[----:B----4-:R-:W-:-:S03]  /*6870*/  IMAD.WIDE R152, R12, 0x2, R192 ;  /* 0x000000020c987825 */ /* 0x010fc600078e02c0 */
[----:B------:R-:W4:Y:S04]  /*6880*/  LDL.64 R192, [R1+0x4a0] ;  /* 0x0004a00001c07983 */ /* 0x000f280000100a00 */
[----:B------:R5:W4:Y:S02]  /*6890*/  LDG.E.U16 R161, desc[UR10][R152.64] ;  /* 0x0000000a98a17981 */ /* 0x000b24000c1e1500 */
[C---:B-----5:R-:W-:Y:S02]  /*68a0*/  IMAD.WIDE R152, R12.reuse, 0x2, R194 ;  /* 0x000000020c987825 */ /* 0x060fe400078e02c2 */
[----:B------:R-:W5:Y:S04]  /*68b0*/  LDL.64 R194, [R1+0x460] ;  /* 0x0004600001c27983 */ /* 0x000f680000100a00 */
[----:B------:R0:W5:Y:S02]  /*68c0*/  LDG.E.U16 R159, desc[UR10][R152.64] ;  /* 0x0000000a989f7981 */ /* 0x000164000c1e1500 */
[----:B0-----:R-:W-:-:S02]  /*68d0*/  IMAD.WIDE R152, R12, 0x2, R196 ;  /* 0x000000020c987825 */ /* 0x001fc400078e02c4 */
[----:B------:R-:W5:Y:S04]  /*68e0*/  LDL.64 R196, [R1+0x450] ;  /* 0x0004500001c47983 */ /* 0x000f680000100a00 */
[----:B------:R0:W5:Y:S02]  /*68f0*/  LDG.E.U16 R187, desc[UR10][R152.64] ;  /* 0x0000000a98bb7981 */ /* 0x000164000c1e1500 */
[----:B0-----:R-:W-:-:S05]  /*6900*/  IMAD.WIDE R152, R12, 0x2, R188 ;  /* 0x000000020c987825 */ /* 0x001fca00078e02bc */
[----:B------:R0:W5:Y:S02]  /*6910*/  LDG.E.U16 R188, desc[UR10][R152.64] ;  /* 0x0000000a98bc7981 */ /* 0x000164000c1e1500 */
[C---:B0-----:R-:W-:Y:S02]  /*6920*/  IMAD.WIDE R152, R12.reuse, 0x2, R202 ;  /* 0x000000020c987825 */ /* 0x041fe400078e02ca */
[----:B------:R-:W5:Y:S04]  /*6930*/  LDL.64 R202, [R1+0x498] ;  /* 0x0004980001ca7983 */ /* 0x000f680000100a00 */
[----:B------:R2:W5:Y:S02]  /*6940*/  LDG.E.U16 R189, desc[UR10][R152.64] ;  /* 0x0000000a98bd7981 */ /* 0x000564000c1e1500 */
[----:B--2---:R-:W-:-:S05]  /*6950*/  IMAD.WIDE R152, R12, 0x2, R190 ;  /* 0x000000020c987825 */ /* 0x004fca00078e02be */
[----:B------:R3:W2:Y:S02]  /*6960*/  LDG.E.U16 R190, desc[UR10][R152.64] ;  /* 0x0000000a98be7981 */ /* 0x0006a4000c1e1500 */
[C---:B---3--:R-:W-:Y:S02]  /*6970*/  IMAD.WIDE R152, R12.reuse, 0x2, R198 ;  /* 0x000000020c987825 */ /* 0x048fe400078e02c6 */
[----:B------:R-:W3:Y:S04]  /*6980*/  LDL.64 R198, [R1+0x448] ;  /* 0x0004480001c67983 */ /* 0x000ee80000100a00 */
[----:B------:R4:W2:Y:S02]  /*6990*/  LDG.E.U16 R191, desc[UR10][R152.64] ;  /* 0x0000000a98bf7981 */ /* 0x0008a4000c1e1500 */
[----:B----4-:R-:W-:-:S05]  /*69a0*/  IMAD.WIDE R152, R12, 0x2, R192 ;  /* 0x000000020c987825 */ /* 0x010fca00078e02c0 */
[----:B------:R0:W4:Y:S02]  /*69b0*/  LDG.E.U16 R192, desc[UR10][R152.64] ;  /* 0x0000000a98c07981 */ /* 0x000124000c1e1500 */
[C---:B0-----:R-:W-:Y:S02]  /*69c0*/  IMAD.WIDE R152, R12.reuse, 0x2, R200 ;  /* 0x000000020c987825 */ /* 0x041fe400078e02c8 */
[----:B------:R-:W2:Y:S04]  /*69d0*/  LDL.64 R200, [R1+0x490] ;  /* 0x0004900001c87983 */ /* 0x000ea80000100a00 */
[----:B------:R5:W4:Y:S02]  /*69e0*/  LDG.E.U16 R193, desc[UR10][R152.64] ;  /* 0x0000000a98c17981 */ /* 0x000b24000c1e1500 */
[----:B-----5:R-:W-:-:S05]  /*69f0*/  IMAD.WIDE R152, R12, 0x2, R194 ;  /* 0x000000020c987825 */ /* 0x020fca00078e02c2 */
[----:B------:R0:W5:Y:S02]  /*6a00*/  LDG.E.U16 R194, desc[UR10][R152.64] ;  /* 0x0000000a98c27981 */ /* 0x000164000c1e1500 */
[C---:B0-----:R-:W-:Y:S02]  /*6a10*/  IMAD.WIDE R152, R12.reuse, 0x2, R204 ;  /* 0x000000020c987825 */ /* 0x041fe400078e02cc */
[----:B------:R-:W4:Y:S04]  /*6a20*/  LDL.64 R204, [R1+0x420] ;  /* 0x0004200001cc7983 */ /* 0x000f280000100a00 */
[----:B------:R0:W5:Y:S02]  /*6a30*/  LDG.E.U16 R195, desc[UR10][R152.64] ;  /* 0x0000000a98c37981 */ /* 0x000164000c1e1500 */
[----:B0-----:R-:W-:-:S05]  /*6a40*/  IMAD.WIDE R152, R12, 0x2, R196 ;  /* 0x000000020c987825 */ /* 0x001fca00078e02c4 */
[----:B------:R0:W5:Y:S02]  /*6a50*/  LDG.E.U16 R196, desc[UR10][R152.64] ;  /* 0x0000000a98c47981 */ /* 0x000164000c1e1500 */
[C---:B0-----:R-:W-:Y:S02]  /*6a60*/  IMAD.WIDE R152, R12.reuse, 0x2, R202 ;  /* 0x000000020c987825 */ /* 0x041fe400078e02ca */
[----:B------:R-:W4:Y:S04]  /*6a70*/  LDL.64 R202, [R1+0x430] ;  /* 0x0004300001ca7983 */ /* 0x000f280000100a00 */
[----:B------:R3:W5:Y:S02]  /*6a80*/  LDG.E.U16 R197, desc[UR10][R152.64] ;  /* 0x0000000a98c57981 */ /* 0x000764000c1e1500 */
[----:B---3--:R-:W-:-:S05]  /*6a90*/  IMAD.WIDE R152, R12, 0x2, R198 ;  /* 0x000000020c987825 */ /* 0x008fca00078e02c6 */
[----:B------:R0:W3:Y:S02]  /*6aa0*/  LDG.E.U16 R198, desc[UR10][R152.64] ;  /* 0x0000000a98c67981 */ /* 0x0000e4000c1e1500 */
[C---:B0-----:R-:W-:Y:S02]  /*6ab0*/  IMAD.WIDE R152, R12.reuse, 0x2, R208 ;  /* 0x000000020c987825 */ /* 0x041fe400078e02d0 */
[----:B------:R-:W5:Y:S04]  /*6ac0*/  LDL.64 R208, [R1+0x410] ;  /* 0x0004100001d07983 */ /* 0x000f680000100a00 */
[----:B------:R2:W3:Y:S02]  /*6ad0*/  LDG.E.U16 R199, desc[UR10][R152.64] ;  /* 0x0000000a98c77981 */ /* 0x0004e4000c1e1500 */
[----:B--2---:R-:W-:-:S05]  /*6ae0*/  IMAD.WIDE R152, R12, 0x2, R200 ;  /* 0x000000020c987825 */ /* 0x004fca00078e02c8 */
[----:B------:R0:W2:Y:S02]  /*6af0*/  LDG.E.U16 R200, desc[UR10][R152.64] ;  /* 0x0000000a98c87981 */ /* 0x0000a4000c1e1500 */
[C---:B0-----:R-:W-:Y:S02]  /*6b00*/  IMAD.WIDE R152, R12.reuse, 0x2, R210 ;  /* 0x000000020c987825 */ /* 0x041fe400078e02d2 */
[----:B------:R-:W3:Y:S04]  /*6b10*/  LDL.64 R210, [R1+0x408] ;  /* 0x0004080001d27983 */ /* 0x000ee80000100a00 */
[----:B------:R4:W2:Y:S02]  /*6b20*/  LDG.E.U16 R201, desc[UR10][R152.64] ;  /* 0x0000000a98c97981 */ /* 0x0008a4000c1e1500 */
[----:B----4-:R-:W-:-:S05]  /*6b30*/  IMAD.WIDE R152, R12, 0x2, R202 ;  /* 0x000000020c987825 */ /* 0x010fca00078e02ca */
[----:B------:R0:W4:Y:S02]  /*6b40*/  LDG.E.U16 R202, desc[UR10][R152.64] ;  /* 0x0000000a98ca7981 */ /* 0x000124000c1e1500 */
[C---:B0-----:R-:W-:Y:S01]  /*6b50*/  IMAD.WIDE R152, R12.reuse, 0x2, R246 ;  /* 0x000000020c987825 */ /* 0x041fe200078e02f6 */
[----:B------:R-:W-:Y:S01]  /*6b60*/  LOP3.LUT R212, R11, 0x20, RZ, 0x3c, !PT ;  /* 0x000000200bd47812 */ /* 0x000fe200078e3cff */
[----:B------:R-:W4:Y:S04]  /*6b70*/  LDL.64 R246, [R1+0x190] ;  /* 0x0001900001f67983 */ /* 0x000f280000100a00 */
[----:B------:R0:W4:Y:S02]  /*6b80*/  LDG.E.U16 R203, desc[UR10][R152.64] ;  /* 0x0000000a98cb7981 */ /* 0x000124000c1e1500 */
[----:B0-----:R-:W-:-:S05]  /*6b90*/  IMAD.WIDE R152, R12, 0x2, R204 ;  /* 0x000000020c987825 */ /* 0x001fca00078e02cc */
[----:B------:R0:W4:Y:S02]  /*6ba0*/  LDG.E.U16 R204, desc[UR10][R152.64] ;  /* 0x0000000a98cc7981 */ /* 0x000124000c1e1500 */
[C---:B0-----:R-:W-:Y:S02]  /*6bb0*/  IMAD.WIDE R152, R12.reuse, 0x2, R244 ;  /* 0x000000020c987825 */ /* 0x041fe400078e02f4 */
[----:B------:R-:W4:Y:S04]  /*6bc0*/  LDL.64 R244, [R1+0x180] ;  /* 0x0001800001f47983 */ /* 0x000f280000100a00 */
[----:B------:R0:W4:Y:S02]  /*6bd0*/  LDG.E.U16 R205, desc[UR10][R152.64] ;  /* 0x0000000a98cd7981 */ /* 0x000124000c1e1500 */
[----:B0-----:R-:W-:-:S05]  /*6be0*/  IMAD.WIDE R152, R12, 0x2, R222 ;  /* 0x000000020c987825 */ /* 0x001fca00078e02de */
[----:B------:R5:W4:Y:S02]  /*6bf0*/  LDG.E.U16 R206, desc[UR10][R152.64] ;  /* 0x0000000a98ce7981 */ /* 0x000b24000c1e1500 */
[----:B-----5:R-:W-:-:S05]  /*6c00*/  IMAD.WIDE R152, R12, 0x2, R208 ;  /* 0x000000020c987825 */ /* 0x020fca00078e02d0 */
[----:B------:R0:W5:Y:S02]  /*6c10*/  LDG.E.U16 R208, desc[UR10][R152.64] ;  /* 0x0000000a98d07981 */ /* 0x000164000c1e1500 */
[C---:B0-----:R-:W-:Y:S01]  /*6c20*/  IMAD.WIDE R152, R12.reuse, 0x2, R220 ;  /* 0x000000020c987825 */ /* 0x041fe200078e02dc */
[----:B------:R-:W0:Y:S04]  /*6c30*/  S2R R222, SR_TID.X ;  /* 0x0000000000de7919 */ /* 0x000e280000002100 */
[----:B------:R3:W5:Y:S04]  /*6c40*/  LDG.E.U16 R209, desc[UR10][R152.64] ;  /* 0x0000000a98d17981 */ /* 0x000768000c1e1500 */
[----:B------:R-:W5:Y:S01]  /*6c50*/  LDL.64 R220, [R1+0x1b0] ;  /* 0x0001b00001dc7983 */ /* 0x000f620000100a00 */
[----:B---3--:R-:W-:-:S05]  /*6c60*/  IMAD.WIDE R152, R12, 0x2, R210 ;  /* 0x000000020c987825 */ /* 0x008fca00078e02d2 */
[----:B------:R1:W3:Y:S02]  /*6c70*/  LDG.E.U16 R210, desc[UR10][R152.64] ;  /* 0x0000000a98d27981 */ /* 0x0002e4000c1e1500 */
[----:B-1----:R-:W-:Y:S01]  /*6c80*/  IMAD.WIDE R152, R12, 0x2, R218 ;  /* 0x000000020c987825 */ /* 0x002fe200078e02da */
[C---:B------:R-:W-:Y:S01]  /*6c90*/  LOP3.LUT R211, R11.reuse, 0x10, RZ, 0x3c, !PT ;  /* 0x000000100bd37812 */ /* 0x040fe200078e3cff */
[----:B------:R-:W3:Y:S04]  /*6ca0*/  LDL.64 R218, [R1+0x1a0] ;  /* 0x0001a00001da7983 */ /* 0x000ee80000100a00 */
[----:B------:R-:W3:Y:S01]  /*6cb0*/  LDG.E.U16 R152, desc[UR10][R152.64] ;  /* 0x0000000a98987981 */ /* 0x000ee2000c1e1500 */
[----:B------:R-:W-:Y:S06]  /*6cc0*/  BAR.SYNC.DEFER_BLOCKING 0x0 ;  /* 0x0000000000007b1d */ /* 0x000fec0000010000 */
[----:B------:R-:W-:Y:S04]  /*6cd0*/  STS.U16 [R11+UR6], R173 ;  /* 0x000000ad0b007988 */ /* 0x000fe80008000406 */
        /* <DEDUP_REMOVED lines=31> */
[----:B------:R-:W-:Y:S04]  /*6ed0*/  STS.U16 [R212+UR6+0x400], R135 ;  /* 0x00040087d4007988 */ /* 0x000fe80008000406 */
[----:B------:R-:W-:Y:S04]  /*6ee0*/  STS.U16 [R212+UR6+0x500], R134 ;  /* 0x00050086d4007988 */ /* 0x000fe80008000406 */
[----:B------:R-:W-:Y:S04]  /*6ef0*/  STS.U16 [R212+UR6+0x1400], R133 ;  /* 0x00140085d4007988 */ /* 0x000fe80008000406 */
[----:B------:R-:W-:Y:S04]  /*6f00*/  STS.U16 [R212+UR6+0x1500], R132 ;  /* 0x00150084d4007988 */ /* 0x000fe80008000406 */
[----:B------:R-:W-:Y:S04]  /*6f10*/  STS.U16 [R212+UR6+0x2400], R131 ;  /* 0x00240083d4007988 */ /* 0x000fe80008000406 */
[----:B------:R-:W-:Y:S04]  /*6f20*/  STS.U16 [R212+UR6+0x2500], R130 ;  /* 0x00250082d4007988 */ /* 0x000fe80008000406 */
[----:B------:R-:W-:Y:S04]  /*6f30*/  STS.U16 [R212+UR6+0x3400], R129 ;  /* 0x00340081d4007988 */ /* 0x000fe80008000406 */
[----:B------:R-:W-:Y:S01]  /*6f40*/  STS.U16 [R212+UR6+0x3500], R128 ;  /* 0x00350080d4007988 */ /* 0x000fe20008000406 */
[----:B-1----:R-:W-:-:S03]  /*6f50*/  LOP3.LUT R211, R11, 0x30, RZ, 0x3c, !PT ;  /* 0x000000300bd37812 */ /* 0x002fc600078e3cff */
        /* <DEDUP_REMOVED lines=16> */
[----:B------:R-:W-:-:S03]  /*7060*/  LOP3.LUT R136, R11, 0x40, RZ, 0x3c, !PT ;  /* 0x000000400b887812 */ /* 0x000fc600078e3cff */
        /* <DEDUP_REMOVED lines=18> */
[----:B------:R-:W-:Y:S04]  /*7190*/  STS.U16 [R136+UR6+0x4900], R42 ;  /* 0x0049002a88007988 */ /* 0x000fe80008000406 */
[----:B------:R-:W-:Y:S04]  /*71a0*/  STS.U16 [R136+UR6+0x5800], R179 ;  /* 0x005800b388007988 */ /* 0x000fe80008000406 */
[----:B------:R-:W-:Y:S04]  /*71b0*/  STS.U16 [R136+UR6+0x5900], R180 ;  /* 0x005900b488007988 */ /* 0x000fe80008000406 */
[----:B------:R-:W-:Y:S04]  /*71c0*/  STS.U16 [R136+UR6+0x6800], R187 ;  /* 0x006800bb88007988 */ /* 0x000fe80008000406 */
[----:B------:R-:W-:Y:S04]  /*71d0*/  STS.U16 [R136+UR6+0x6900], R188 ;  /* 0x006900bc88007988 */ /* 0x000fe80008000406 */
[----:B--2---:R-:W-:Y:S04]  /*71e0*/  STS.U16 [R136+UR6+0x7800], R201 ;  /* 0x007800c988007988 */ /* 0x004fe80008000406 */
[----:B----4-:R-:W-:Y:S04]  /*71f0*/  STS.U16 [R136+UR6+0x7900], R202 ;  /* 0x007900ca88007988 */ /* 0x010fe80008000406 */
        /* <DEDUP_REMOVED lines=48> */
[----:B---3--:R-:W-:Y:S04]  /*7500*/  STS.U16 [R2+UR6+0x7e00], R210 ;  /* 0x007e00d202007988 */ /* 0x008fe80008000406 */
[----:B------:R1:W-:Y:S01]  /*7510*/  STS.U16 [R2+UR6+0x7f00], R152 ;  /* 0x007f009802007988 */ /* 0x0003e20008000406 */
[----:B------:R-:W-:Y:S01]  /*7520*/  BAR.SYNC.DEFER_BLOCKING 0x0 ;  /* 0x0000000000007b1d */ /* 0x000fe20000010000 */
[----:B-1----:R-:W-:-:S02]  /*7530*/  LOP3.LUT R2, R9, 0x20, RZ, 0x3c, !PT ;  /* 0x0000002009027812 */ /* 0x002fc400078e3cff */
[----:B------:R-:W-:-:S03]  /*7540*/  LOP3.LUT R132, R7, 0x40, RZ, 0x3c, !PT ;  /* 0x0000004007847812 */ /* 0x000fc600078e3cff */
[----:B------:R-:W2:Y:S01]  /*7550*/  LDL.64 R138, [R1+0x3e8] ;  /* 0x0003e800018a7983 */ /* 0x000ea20000100a00 */
[----:B0-----:R-:W-:-:S03]  /*7560*/  LOP3.LUT R222, R222, 0x1c, RZ, 0xc0, !PT ;  /* 0x0000001cdede7812 */ /* 0x001fc600078ec0ff */
[----:B------:R-:W3:Y:S04]  /*7570*/  LDL.64 R136, [R1+0x3e0] ;  /* 0x0003e00001887983 */ /* 0x000ee80000100a00 */
[----:B------:R-:W4:Y:S04]  /*7580*/  LDL.64 R134, [R1+0x3d0] ;  /* 0x0003d00001867983 */ /* 0x000f280000100a00 */
[----:B------:R-:W5:Y:S04]  /*7590*/  LDL.64 R144, [R1+0x270] ;  /* 0x0002700001907983 */ /* 0x000f680000100a00 */
[----:B------:R-:W-:Y:S04]  /*75a0*/  LDSM.16.MT88.4 R112, [R9+UR6+0x8000] ;  /* 0x008000060970783b */ /* 0x000fe80008004200 */
[----:B------:R-:W0:Y:S04]  /*75b0*/  LDSM.16.M88.4 R116, [R7+UR6+0x4000] ;  /* 0x004000060774783b */ /* 0x000e280008000200 */
[----:B------:R-:W1:Y:S04]  /*75c0*/  LDSM.16.MT88.4 R128, [R2+UR6+0x8000] ;  /* 0x008000060280783b */ /* 0x000e680008004200 */
[----:B------:R-:W1:Y:S04]  /*75d0*/  LDSM.16.M88.4 R44, [R7+UR6] ;  /* 0x00000006072c783b */ /* 0x000e680008000200 */
[----:B------:R-:W1:Y:S04]  /*75e0*/  LDSM.16.MT88.4 R20, [R9+UR6+0x8400] ;  /* 0x008400060914783b */ /* 0x000e680008004200 */
[----:B------:R-:W1:Y:S04]  /*75f0*/  LDSM.16.MT88.4 R24, [R2+UR6+0x8400] ;  /* 0x008400060218783b */ /* 0x000e680008004200 */
[----:B------:R-:W-:Y:S04]  /*7600*/  LDSM.16.MT88.4 R32, [R9+UR6+0x8800] ;  /* 0x008800060920783b */ /* 0x000fe80008004200 */
[----:B------:R-:W1:Y:S04]  /*7610*/  LDSM.16.M88.4 R120, [R132+UR6+0x4000] ;  /* 0x004000068478783b */ /* 0x000e680008000200 */
[----:B------:R-:W1:Y:S04]  /*7620*/  LDSM.16.MT88.4 R124, [R2+UR6+0x8800] ;  /* 0x00880006027c783b */ /* 0x000e680008004200 */
[----:B------:R-:W1:Y:S04]  /*7630*/  LDSM.16.M88.4 R28, [R132+UR6] ;  /* 0x00000006841c783b */ /* 0x000e680008000200 */
[----:B------:R-:W5:Y:S01]  /*7640*/  LDL.64 R148, [R1+0x240] ;  /* 0x0002400001947983 */ /* 0x000f620000100a00 */
[-C--:B0-----:R-:W-:Y:S03]  /*7650*/  HMMA.16816.F32 R36, R112, R116.reuse, RZ ;  /* 0x000000747024723c */ /* 0x081fe600000018ff */
[----:B------:R-:W5:Y:S04]  /*7660*/  LDL.64 R142, [R1+0x250] ;  /* 0x00025000018e7983 */ /* 0x000f680000100a00 */
[----:B------:R-:W5:Y:S01]  /*7670*/  LDL.64 R146, [R1+0x220] ;  /* 0x0002200001927983 */ /* 0x000f620000100a00 */
[----:B-1----:R-:W-:Y:S03]  /*7680*/  HMMA.16816.F32 R40, R128, R116, RZ ;  /* 0x000000748028723c */ /* 0x002fe600000018ff */
[----:B------:R-:W5:Y:S03]  /*7690*/  LDL.64 R158, [R1+0x1f0] ;  /* 0x0001f000019e7983 */ /* 0x000f660000100a00 */
[-C--:B------:R-:W-:Y:S01]  /*76a0*/  HMMA.16816.F32 R112, R112, R44.reuse, RZ ;  /* 0x0000002c7070723c */ /* 0x080fe200000018ff */
[----:B------:R-:W5:Y:S04]  /*76b0*/  LDL.64 R140, [R1+0x230] ;  /* 0x00023000018c7983 */ /* 0x000f680000100a00 */
[----:B------:R-:W5:Y:S01]  /*76c0*/  LDL.64 R162, [R1+0x200] ;  /* 0x0002000001a27983 */ /* 0x000f620000100a00 */
[----:B------:R-:W-:Y:S03]  /*76d0*/  HMMA.16816.F32 R128, R128, R44, RZ ;  /* 0x0000002c8080723c */ /* 0x000fe600000018ff */
[----:B------:R-:W5:Y:S03]  /*76e0*/  LDL.64 R160, [R1+0x1d0] ;  /* 0x0001d00001a07983 */ /* 0x000f660000100a00 */
[-C--:B------:R-:W-:Y:S01]  /*76f0*/  HMMA.16816.F32 R36, R20, R118.reuse, R36 ;  /* 0x000000761424723c */ /* 0x080fe20000001824 */
[----:B------:R-:W5:Y:S05]  /*7700*/  LDL.64 R150, [R1+0x1e0] ;  /* 0x0001e00001967983 */ /* 0x000f6a0000100a00 */
[----:B------:R-:W-:Y:S01]  /*7710*/  HMMA.16816.F32 R116, R24, R118, R40 ;  /* 0x000000761874723c */ /* 0x000fe20000001828 */
[----:B------:R-:W0:Y:S05]  /*7720*/  LDSM.16.MT88.4 R40, [R9+UR6+0x8c00] ;  /* 0x008c00060928783b */ /* 0x000e2a0008004200 */
[-C--:B------:R-:W-:Y:S01]  /*7730*/  HMMA.16816.F32 R112, R20, R46.reuse, R112 ;  /* 0x0000002e1470723c */ /* 0x080fe20000001870 */
[----:B------:R-:W1:Y:S05]  /*7740*/  LDSM.16.MT88.4 R20, [R2+UR6+0x8c00] ;  /* 0x008c00060214783b */ /* 0x000e6a0008004200 */
[----:B------:R-:W-:Y:S01]  /*7750*/  HMMA.16816.F32 R44, R24, R46, R128 ;  /* 0x0000002e182c723c */ /* 0x000fe20000001880 */
[----:B------:R-:W-:Y:S04]  /*7760*/  LDSM.16.MT88.4 R24, [R9+UR6+0x9000] ;  /* 0x009000060918783b */ /* 0x000fe80008004200 */
[----:B------:R-:W1:Y:S01]  /*7770*/  LDSM.16.M88.4 R128, [R7+UR6+0x4080] ;  /* 0x004080060780783b */ /* 0x000e620008000200 */
[-C--:B------:R-:W-:Y:S06]  /*7780*/  HMMA.16816.F32 R36, R32, R120.reuse, R36 ;  /* 0x000000782024723c */ /* 0x080fec0000001824 */
[----:B------:R-:W-:Y:S06]  /*7790*/  HMMA.16816.F32 R116, R124, R120, R116 ;  /* 0x000000787c74723c */ /* 0x000fec0000001874 */
[-C--:B------:R-:W-:Y:S01]  /*77a0*/  HMMA.16816.F32 R32, R32, R28.reuse, R112 ;  /* 0x0000001c2020723c */ /* 0x080fe20000001870 */
[----:B------:R-:W1:Y:S05]  /*77b0*/  LDSM.16.MT88.4 R112, [R2+UR6+0x9000] ;  /* 0x009000060270783b */ /* 0x000e6a0008004200 */
[----:B------:R-:W-:Y:S01]  /*77c0*/  HMMA.16816.F32 R124, R124, R28, R44 ;  /* 0x0000001c7c7c723c */ /* 0x000fe2000000182c */
[----:B------:R-:W1:Y:S05]  /*77d0*/  LDSM.16.M88.4 R44, [R7+UR6+0x80] ;  /* 0x00008006072c783b */ /* 0x000e6a0008000200 */
[-C--:B0-----:R-:W-:Y:S06]  /*77e0*/  HMMA.16816.F32 R36, R40, R122.reuse, R36 ;  /* 0x0000007a2824723c */ /* 0x081fec0000001824 */
[----:B-1----:R-:W-:Y:S01]  /*77f0*/  HMMA.16816.F32 R120, R20, R122, R116 ;  /* 0x0000007a1478723c */ /* 0x002fe20000001874 */
        /* <DEDUP_REMOVED lines=33> */
[----:B------:R-:W2:Y:S01]  /*7a10*/  LDSM.16.M88.4 R116, [R132+UR6+0x4100] ;  /* 0x004100068474783b */ /* 0x000ea20008000200 */
[-C--:B------:R-:W-:Y:S06]  /*7a20*/  HMMA.16816.F32 R36, R44, R112.reuse, R36 ;  /* 0x000000702c24723c */ /* 0x080fec0000001824 */
[----:B------:R-:W-:Y:S06]  /*7a30*/  HMMA.16816.F32 R128, R24, R112, R128 ;  /* 0x000000701880723c */ /* 0x000fec0000001880 */
[-C--:B------:R-:W-:Y:S01]  /*7a40*/  HMMA.16816.F32 R44, R44, R40.reuse, R28 ;  /* 0x000000282c2c723c */ /* 0x080fe2000000181c */
[----:B------:R-:W3:Y:S05]  /*7a50*/  LDSM.16.MT88.4 R28, [R2+UR6+0xa800] ;  /* 0x00a80006021c783b */ /* 0x000eea0008004200 */
[----:B------:R-:W-:Y:S01]  /*7a60*/  HMMA.16816.F32 R32, R24, R40, R32 ;  /* 0x000000281820723c */ /* 0x000fe20000001820 */
[----:B------:R-:W4:Y:S05]  /*7a70*/  LDSM.16.M88.4 R24, [R132+UR6+0x100] ;  /* 0x000100068418783b */ /* 0x000f2a0008000200 */
        /* <DEDUP_REMOVED lines=8> */
[-C--:B--2---:R-:W-:Y:S06]  /*7b00*/  HMMA.16816.F32 R36, R20, R116.reuse, R36 ;  /* 0x000000741424723c */ /* 0x084fec0000001824 */
[----:B---3--:R-:W-:Y:S06]  /*7b10*/  HMMA.16816.F32 R128, R28, R116, R128 ;  /* 0x000000741c80723c */ /* 0x008fec0000001880 */
[-C--:B----4-:R-:W-:Y:S01]  /*7b20*/  HMMA.16816.F32 R124, R20, R24.reuse, R124 ;  /* 0x00000018147c723c */ /* 0x090fe2000000187c */
[----:B------:R-:W2:Y:S05]  /*7b30*/  LDSM.16.MT88.4 R20, [R2+UR6+0xb000] ;  /* 0x00b000060214783b */ /* 0x000eaa0008004200 */
[----:B------:R-:W-:Y:S01]  /*7b40*/  HMMA.16816.F32 R32, R28, R24, R32 ;  /* 0x000000181c20723c */ /* 0x000fe20000001820 */
[----:B------:R-:W3:Y:S05]  /*7b50*/  LDSM.16.M88.4 R28, [R7+UR6+0x180] ;  /* 0x00018006071c783b */ /* 0x000eea0008000200 */
[-C--:B0-----:R-:W-:Y:S06]  /*7b60*/  HMMA.16816.F32 R36, R112, R118.reuse, R36 ;  /* 0x000000767024723c */ /* 0x081fec0000001824 */
[----:B-1----:R-:W-:Y:S01]  /*7b70*/  HMMA.16816.F32 R128, R44, R118, R128 ;  /* 0x000000762c80723c */ /* 0x002fe20000001880 */
[----:B------:R-:W0:Y:S05]  /*7b80*/  LDSM.16.MT88.4 R116, [R9+UR6+0xb400] ;  /* 0x00b400060974783b */ /* 0x000e2a0008004200 */
[-C--:B------:R-:W-:Y:S01]  /*7b90*/  HMMA.16816.F32 R124, R112, R26.reuse, R124 ;  /* 0x0000001a707c723c */ /* 0x080fe2000000187c */
[----:B------:R-:W1:Y:S05]  /*7ba0*/  LDSM.16.MT88.4 R112, [R2+UR6+0xb400] ;  /* 0x00b400060270783b */ /* 0x000e6a0008004200 */
[----:B------:R-:W-:Y:S01]  /*7bb0*/  HMMA.16816.F32 R32, R44, R26, R32 ;  /* 0x0000001a2c20723c */ /* 0x000fe20000001820 */
[----:B------:R-:W-:Y:S04]  /*7bc0*/  LDSM.16.MT88.4 R24, [R9+UR6+0xb800] ;  /* 0x00b800060918783b */ /* 0x000fe80008004200 */
[----:B------:R-:W4:Y:S01]  /*7bd0*/  LDSM.16.M88.4 R44, [R132+UR6+0x4180] ;  /* 0x00418006842c783b */ /* 0x000f220008000200 */
[-C--:B------:R-:W-:Y:S06]  /*7be0*/  HMMA.16816.F32 R36, R40, R120.reuse, R36 ;  /* 0x000000782824723c */ /* 0x080fec0000001824 */
[----:B--2---:R-:W-:Y:S06]  /*7bf0*/  HMMA.16816.F32 R128, R20, R120, R128 ;  /* 0x000000781480723c */ /* 0x004fec0000001880 */
[-C--:B---3--:R-:W-:Y:S01]  /*7c00*/  HMMA.16816.F32 R124, R40, R28.reuse, R124 ;  /* 0x0000001c287c723c */ /* 0x088fe2000000187c */
[----:B------:R-:W2:Y:S05]  /*7c10*/  LDSM.16.MT88.4 R40, [R2+UR6+0xb800] ;  /* 0x00b800060228783b */ /* 0x000eaa0008004200 */
[----:B------:R-:W-:Y:S01]  /*7c20*/  HMMA.16816.F32 R32, R20, R28, R32 ;  /* 0x0000001c1420723c */ /* 0x000fe20000001820 */
[----:B------:R3:W5:Y:S05]  /*7c30*/  LDSM.16.M88.4 R20, [R132+UR6+0x180] ;  /* 0x000180068414783b */ /* 0x00076a0008000200 */
[-C--:B0-----:R-:W-:Y:S01]  /*7c40*/  HMMA.16816.F32 R36, R116, R122.reuse, R36 ;  /* 0x0000007a7424723c */ /* 0x081fe20000001824 */
[----:B------:R-:W0:Y:S01]  /*7c50*/  S2R R3, SR_TID.X ;  /* 0x0000000000037919 */ /* 0x000e220000002100 */
[----:B------:R-:W-:Y:S01]  /*7c60*/  SHF.L.U32 R222, R222, 0x2, RZ ;  /* 0x00000002dede7819 */ /* 0x000fe200000006ff */
[----:B---3--:R-:W3:Y:S03]  /*7c70*/  LDL.64 R132, [R1+0x3c0] ;  /* 0x0003c00001847983 */ /* 0x008ee60000100a00 */
[----:B-1----:R-:W-:Y:S01]  /*7c80*/  HMMA.16816.F32 R128, R112, R122, R128 ;  /* 0x0000007a7080723c */ /* 0x002fe20000001880 */
[----:B------:R-:W1:Y:S05]  /*7c90*/  LDSM.16.MT88.4 R120, [R9+UR6+0xbc00] ;  /* 0x00bc00060978783b */ /* 0x000e6a0008004200 */
[-C--:B------:R-:W-:Y:S01]  /*7ca0*/  HMMA.16816.F32 R124, R116, R30.reuse, R124 ;  /* 0x0000001e747c723c */ /* 0x080fe2000000187c */
[----:B------:R4:W1:Y:S05]  /*7cb0*/  LDSM.16.MT88.4 R116, [R2+UR6+0xbc00] ;  /* 0x00bc00060274783b */ /* 0x00086a0008004200 */
[----:B------:R-:W-:Y:S01]  /*7cc0*/  HMMA.16816.F32 R32, R112, R30, R32 ;  /* 0x0000001e7020723c */ /* 0x000fe20000001820 */
[----:B------:R-:W3:Y:S01]  /*7cd0*/  LDL.64 R114, [R1+0x3c8] ;  /* 0x0003c80001727983 */ /* 0x000ee20000100a00 */
[----:B----4-:R-:W4:Y:S04]  /*7ce0*/  S2R R2, SR_TID.X ;  /* 0x0000000000027919 */ /* 0x010f280000002100 */
[-C--:B------:R-:W-:Y:S01]  /*7cf0*/  HMMA.16816.F32 R36, R24, R44.reuse, R36 ;  /* 0x0000002c1824723c */ /* 0x080fe20000001824 */
[----:B------:R-:W3:Y:S05]  /*7d00*/  LDL.64 R112, [R1+0x3a8] ;  /* 0x0003a80001707983 */ /* 0x000eea0000100a00 */
[----:B--2---:R-:W-:Y:S01]  /*7d10*/  HMMA.16816.F32 R128, R40, R44, R128 ;  /* 0x0000002c2880723c */ /* 0x004fe20000001880 */
[----:B------:R-:W2:Y:S05]  /*7d20*/  LDL.64 R44, [R1+0x3d8] ;  /* 0x0003d800012c7983 */ /* 0x000eaa0000100a00 */
[-C--:B-----5:R-:W-:Y:S06]  /*7d30*/  HMMA.16816.F32 R124, R24, R20.reuse, R124 ;  /* 0x00000014187c723c */ /* 0x0a0fec000000187c */
[----:B------:R-:W-:Y:S01]  /*7d40*/  HMMA.16816.F32 R32, R40, R20, R32 ;  /* 0x000000142820723c */ /* 0x000fe20000001820 */
[----:B0-----:R-:W-:-:S05]  /*7d50*/  SHF.L.U32 R3, R3, 0x1, RZ ;  /* 0x0000000103037819 */ /* 0x001fca00000006ff */
[-C--:B-1----:R-:W-:Y:S06]  /*7d60*/  HMMA.16816.F32 R36, R120, R46.reuse, R36 ;  /* 0x0000002e7824723c */ /* 0x082fec0000001824 */
[----:B------:R-:W-:Y:S06]  /*7d70*/  HMMA.16816.F32 R128, R116, R46, R128 ;  /* 0x0000002e7480723c */ /* 0x000fec0000001880 */
[----:B------:R-:W-:Y:S01]  /*7d80*/  HMMA.16816.F32 R124, R120, R22, R124 ;  /* 0x00000016787c723c */ /* 0x000fe2000000187c */
[----:B------:R-:W-:-:S02]  /*7d90*/  LOP3.LUT R3, R3, 0x6, RZ, 0xc0, !PT ;  /* 0x0000000603037812 */ /* 0x000fc400078ec0ff */
[----:B----4-:R-:W-:Y:S01]  /*7da0*/  LOP3.LUT R2, R2, 0x60, RZ, 0xc0, !PT ;  /* 0x0000006002027812 */ /* 0x010fe200078ec0ff */
[----:B------:R-:W0:Y:S02]  /*7db0*/  S2R R41, SR_TID.X ;  /* 0x0000000000297919 */ /* 0x000e240000002100 */
[----:B------:R-:W-:Y:S01]  /*7dc0*/  HMMA.16816.F32 R32, R116, R22, R32 ;  /* 0x000000167420723c */ /* 0x000fe20000001820 */
[----:B------:R-:W-:Y:S01]  /*7dd0*/  LEA.HI R2, R2, R3, RZ, 0x1e ;  /* 0x0000000302027211 */ /* 0x000fe200078ff0ff */
[----:B------:R-:W4:Y:S04]  /*7de0*/  LDL.64 R46, [R1+0x3f8] ;  /* 0x0003f800012e7983 */ /* 0x000f280000100a00 */
[----:B------:R-:W-:Y:S02]  /*7df0*/  VIADD R2, R2, UR4 ;  /* 0x0000000402027c36 */ /* 0x000fe40008000000 */
[----:B------:R-:W-:Y:S01]  /*7e00*/  FMUL R36, R36, UR9 ;  /* 0x0000000924247c20 */ /* 0x000fe20008400000 */
[----:B------:R-:W-:Y:S01]  /*7e10*/  FMUL R4, R38, UR9 ;  /* 0x0000000926047c20 */ /* 0x000fe20008400000 */
[----:B------:R-:W-:Y:S01]  /*7e20*/  FMUL R29, R37, UR9 ;  /* 0x00000009251d7c20 */ /* 0x000fe20008400000 */
[----:B------:R-:W-:Y:S01]  /*7e30*/  FMUL R28, R39, UR9 ;  /* 0x00000009271c7c20 */ /* 0x000fe20008400000 */
[----:B------:R-:W-:Y:S01]  /*7e40*/  IADD3 R3, R2, 0x20, RZ ;  /* 0x0000002002037810 */ /* 0x000fe20007ffe0ff */
[----:B------:R-:W-:Y:S01]  /*7e50*/  FMUL R5, R128, UR9 ;  /* 0x0000000980057c20 */ /* 0x000fe20008400000 */
[----:B------:R-:W-:Y:S01]  /*7e60*/  FMUL R18, R130, UR9 ;  /* 0x0000000982127c20 */ /* 0x000fe20008400000 */
[-C--:B------:R-:W-:Y:S01]  /*7e70*/  ISETP.GE.AND P6, PT, R13, R2.reuse, PT ;  /* 0x000000020d00720c */ /* 0x080fe20003fc6270 */
[----:B------:R-:W-:Y:S01]  /*7e80*/  FMUL R26, R129, UR9 ;  /* 0x00000009811a7c20 */ /* 0x000fe20008400000 */
[-C--:B------:R-:W-:Y:S01]  /*7e90*/  ISETP.GE.AND P2, PT, R13, R3.reuse, PT ;  /* 0x000000030d00720c */ /* 0x080fe20003f46270 */
[----:B------:R-:W-:Y:S01]  /*7ea0*/  FMUL R24, R131, UR9 ;  /* 0x0000000983187c20 */ /* 0x000fe20008400000 */
[-C--:B------:R-:W-:Y:S01]  /*7eb0*/  ISETP.GE.AND P3, PT, R14, R3.reuse, PT ;  /* 0x000000030e00720c */ /* 0x080fe20003f66270 */
[----:B------:R-:W-:Y:S01]  /*7ec0*/  FMUL R20, R124, UR9 ;  /* 0x000000097c147c20 */ /* 0x000fe20008400000 */
[----:B------:R-:W-:Y:S01]  /*7ed0*/  FMUL R27, R125, UR9 ;  /* 0x000000097d1b7c20 */ /* 0x000fe20008400000 */
[-C--:B------:R-:W-:Y:S01]  /*7ee0*/  ISETP.GE.AND P4, PT, R15, R3.reuse, PT ;  /* 0x000000030f00720c */ /* 0x080fe20003f86270 */
[----:B------:R-:W-:Y:S01]  /*7ef0*/  FMUL R22, R126, UR9 ;  /* 0x000000097e167c20 */ /* 0x000fe20008400000 */
[----:B------:R-:W-:Y:S01]  /*7f00*/  ISETP.GE.AND P5, PT, R16, R3, PT ;  /* 0x000000031000720c */ /* 0x000fe20003fa6270 */
[----:B------:R-:W-:Y:S01]  /*7f10*/  FMUL R23, R127, UR9 ;  /* 0x000000097f177c20 */ /* 0x000fe20008400000 */
[-C--:B------:R-:W-:Y:S01]  /*7f20*/  ISETP.GT.AND P1, PT, R13, R2.reuse, PT ;  /* 0x000000020d00720c */ /* 0x080fe20003f24270 */
[----:B------:R-:W-:Y:S01]  /*7f30*/  FMUL R21, R32, UR9 ;  /* 0x0000000920157c20 */ /* 0x000fe20008400000 */
[----:B------:R-:W-:Y:S01]  /*7f40*/  FSEL R3, R36, -INF , P2 ;  /* 0xff80000024037808 */ /* 0x000fe20001000000 */
[----:B------:R-:W-:Y:S01]  /*7f50*/  FMUL R17, R33, UR9 ;  /* 0x0000000921117c20 */ /* 0x000fe20008400000 */
[----:B------:R-:W-:Y:S01]  /*7f60*/  FSEL R4, R4, -INF , P3 ;  /* 0xff80000004047808 */ /* 0x000fe20001800000 */
[----:B------:R-:W-:Y:S01]  /*7f70*/  FMUL R25, R34, UR9 ;  /* 0x0000000922197c20 */ /* 0x000fe20008400000 */
[CC--:B------:R-:W-:Y:S01]  /*7f80*/  ISETP.GE.AND P2, PT, R14.reuse, R2.reuse, PT ;  /* 0x000000020e00720c */ /* 0x0c0fe20003f46270 */
[----:B------:R-:W-:Y:S01]  /*7f90*/  FMUL R19, R35, UR9 ;  /* 0x0000000923137c20 */ /* 0x000fe20008400000 */
[----:B------:R-:W-:Y:S01]  /*7fa0*/  ISETP.GT.AND P3, PT, R14, R2, PT ;  /* 0x000000020e00720c */ /* 0x000fe20003f64270 */
[----:B------:R-:W5:Y:S01]  /*7fb0*/  LDL.64 R42, [R1+0x3f0] ;  /* 0x0003f000012a7983 */ /* 0x000f620000100a00 */
[----:B------:R-:W-:-:S02]  /*7fc0*/  FSEL R5, R5, -INF , P4 ;  /* 0xff80000005057808 */ /* 0x000fc40002000000 */
[----:B------:R-:W-:Y:S01]  /*7fd0*/  FSEL R18, R18, -INF , P5 ;  /* 0xff80000012127808 */ /* 0x000fe20002800000 */
[----:B------:R-:W3:Y:S01]  /*7fe0*/  LDL.64 R122, [R1+0x3b8] ;  /* 0x0003b800017a7983 */ /* 0x000ee20000100a00 */
[----:B------:R-:W-:Y:S02]  /*7ff0*/  FSEL R20, R20, -INF , P6 ;  /* 0xff80000014147808 */ /* 0x000fe40003000000 */
[----:B------:R-:W-:Y:S01]  /*8000*/  FSEL R27, R27, -INF , P1 ;  /* 0xff8000001b1b7808 */ /* 0x000fe20000800000 */
[----:B------:R-:W3:Y:S01]  /*8010*/  LDL.64 R124, [R1+0x370] ;  /* 0x00037000017c7983 */ /* 0x000ee20000100a00 */
[CC--:B------:R-:W-:Y:S02]  /*8020*/  ISETP.GE.AND P4, PT, R15.reuse, R2.reuse, PT ;  /* 0x000000020f00720c */ /* 0x0c0fe40003f86270 */
[-C--:B------:R-:W-:Y:S01]  /*8030*/  ISETP.GT.AND P5, PT, R15, R2.reuse, PT ;  /* 0x000000020f00720c */ /* 0x080fe20003fa4270 */
[----:B------:R-:W3:Y:S01]  /*8040*/  LDL.64 R120, [R1+0x3b0] ;  /* 0x0003b00001787983 */ /* 0x000ee20000100a00 */
[----:B------:R-:W-:-:S02]  /*8050*/  ISETP.GE.AND P6, PT, R16, R2, PT ;  /* 0x000000021000720c */ /* 0x000fc40003fc6270 */
[----:B------:R-:W-:Y:S01]  /*8060*/  ISETP.GT.AND P1, PT, R16, R2, PT ;  /* 0x000000021000720c */ /* 0x000fe20003f24270 */
[----:B------:R-:W-:Y:S01]  /*8070*/  VIADD R2, R2, 0x21 ;  /* 0x0000002102027836 */ /* 0x000fe20000000000 */
[----:B------:R-:W-:Y:S01]  /*8080*/  FSEL R22, R22, -INF , P2 ;  /* 0xff80000016167808 */ /* 0x000fe20001000000 */
[----:B------:R-:W3:Y:S01]  /*8090*/  LDL.64 R118, [R1+0x3a0] ;  /* 0x0003a00001767983 */ /* 0x000ee20000100a00 */
[----:B------:R-:W-:Y:S02]  /*80a0*/  FSEL R23, R23, -INF , P3 ;  /* 0xff80000017177808 */ /* 0x000fe40001800000 */
[----:B------:R-:W-:Y:S01]  /*80b0*/  FSEL R21, R21, -INF , P4 ;  /* 0xff80000015157808 */ /* 0x000fe20002000000 */
[----:B------:R-:W3:Y:S01]  /*80c0*/  LDL.64 R130, [R1+0x390] ;  /* 0x0003900001827983 */ /* 0x000ee20000100a00 */
[----:B------:R-:W-:Y:S02]  /*80d0*/  FSEL R17, R17, -INF , P5 ;  /* 0xff80000011117808 */ /* 0x000fe40002800000 */
[----:B------:R-:W-:Y:S01]  /*80e0*/  FSEL R25, R25, -INF , P6 ;  /* 0xff80000019197808 */ /* 0x000fe20003000000 */
[----:B------:R-:W3:Y:S01]  /*80f0*/  LDL.64 R116, [R1+0x388] ;  /* 0x0003880001747983 */ /* 0x000ee20000100a00 */
[----:B------:R-:W-:-:S02]  /*8100*/  FSEL R19, R19, -INF , P1 ;  /* 0xff80000013137808 */ /* 0x000fc40000800000 */
[-C--:B------:R-:W-:Y:S01]  /*8110*/  ISETP.GE.AND P2, PT, R13, R2.reuse, PT ;  /* 0x000000020d00720c */ /* 0x080fe20003f46270 */
[----:B------:R-:W3:Y:S01]  /*8120*/  LDL.64 R126, [R1+0x360] ;  /* 0x00036000017e7983 */ /* 0x000ee20000100a00 */
[----:B------:R-:W-:Y:S02]  /*8130*/  FMNMX R33, R20, R27, !PT ;  /* 0x0000001b14217209 */ /* 0x000fe40007800000 */
[-C--:B------:R-:W-:Y:S01]  /*8140*/  ISETP.GE.AND P3, PT, R14, R2.reuse, PT ;  /* 0x000000020e00720c */ /* 0x080fe20003f66270 */
[----:B------:R-:W3:Y:S01]  /*8150*/  LDL.64 R128, [R1+0x378] ;  /* 0x0003780001807983 */ /* 0x000ee20000100a00 */
[----:B------:R-:W-:Y:S02]  /*8160*/  FMNMX R34, R22, R23, !PT ;  /* 0x0000001716227209 */ /* 0x000fe40007800000 */
[----:B------:R-:W-:Y:S02]  /*8170*/  ISETP.GE.AND P4, PT, R15, R2, PT ;  /* 0x000000020f00720c */ /* 0x000fe40003f86270 */
[----:B------:R-:W-:-:S02]  /*8180*/  FMNMX R31, R21, R17, !PT ;  /* 0x00000011151f7209 */ /* 0x000fc40007800000 */
[----:B------:R-:W-:Y:S02]  /*8190*/  ISETP.GE.AND P5, PT, R16, R2, PT ;  /* 0x000000021000720c */ /* 0x000fe40003fa6270 */
[----:B------:R-:W-:Y:S02]  /*81a0*/  FMNMX R30, R25, R19, !PT ;  /* 0x00000013191e7209 */ /* 0x000fe40007800000 */
[----:B------:R-:W-:Y:S02]  /*81b0*/  FSEL R29, R29, -INF , P2 ;  /* 0xff8000001d1d7808 */ /* 0x000fe40001000000 */
[----:B------:R-:W-:Y:S02]  /*81c0*/  FMNMX R33, R3, R33, !PT ;  /* 0x0000002103217209 */ /* 0x000fe40007800000 */
[----:B------:R-:W-:Y:S02]  /*81d0*/  FSEL R28, R28, -INF , P3 ;  /* 0xff8000001c1c7808 */ /* 0x000fe40001800000 */
[----:B------:R-:W-:-:S02]  /*81e0*/  FMNMX R34, R4, R34, !PT ;  /* 0x0000002204227209 */ /* 0x000fc40007800000 */
[----:B------:R-:W-:Y:S02]  /*81f0*/  FSEL R26, R26, -INF , P4 ;  /* 0xff8000001a1a7808 */ /* 0x000fe40002000000 */
[----:B------:R-:W-:Y:S02]  /*8200*/  FMNMX R31, R5, R31, !PT ;  /* 0x0000001f051f7209 */ /* 0x000fe40007800000 */
[----:B------:R-:W-:Y:S02]  /*8210*/  FSEL R24, R24, -INF , P5 ;  /* 0xff80000018187808 */ /* 0x000fe40002800000 */
[----:B------:R-:W-:Y:S02]  /*8220*/  FMNMX R30, R18, R30, !PT ;  /* 0x0000001e121e7209 */ /* 0x000fe40007800000 */
[----:B------:R-:W-:Y:S02]  /*8230*/  FMNMX R33, R29, R33, !PT ;  /* 0x000000211d217209 */ /* 0x000fe40007800000 */
[----:B------:R-:W-:-:S02]  /*8240*/  FMNMX R34, R28, R34, !PT ;  /* 0x000000221c227209 */ /* 0x000fc40007800000 */
[----:B------:R-:W-:Y:S02]  /*8250*/  FMNMX R31, R26, R31, !PT ;  /* 0x0000001f1a1f7209 */ /* 0x000fe40007800000 */
[----:B------:R-:W-:Y:S01]  /*8260*/  FMNMX R30, R24, R30, !PT ;  /* 0x0000001e181e7209 */ /* 0x000fe20007800000 */
[----:B------:R-:W1:Y:S04]  /*8270*/  SHFL.BFLY PT, R35, R33, 0x2, 0x1f ;  /* 0x0c401f0021237f89 */ /* 0x000e6800000e0000 */
[----:B------:R-:W0:Y:S04]  /*8280*/  SHFL.BFLY PT, R36, R34, 0x2, 0x1f ;  /* 0x0c401f0022247f89 */ /* 0x000e2800000e0000 */
[----:B------:R-:W0:Y:S04]  /*8290*/  SHFL.BFLY PT, R32, R31, 0x2, 0x1f ;  /* 0x0c401f001f207f89 */ /* 0x000e2800000e0000 */
[----:B------:R-:W0:Y:S01]  /*82a0*/  SHFL.BFLY PT, R2, R30, 0x2, 0x1f ;  /* 0x0c401f001e027f89 */ /* 0x000e2200000e0000 */
[----:B-1----:R-:W-:-:S02]  /*82b0*/  FMNMX R35, R33, R35, !PT ;  /* 0x0000002321237209 */ /* 0x002fc40007800000 */
[----:B0-----:R-:W-:Y:S02]  /*82c0*/  FMNMX R36, R34, R36, !PT ;  /* 0x0000002422247209 */ /* 0x001fe40007800000 */
[----:B------:R-:W-:Y:S02]  /*82d0*/  FMNMX R32, R31, R32, !PT ;  /* 0x000000201f207209 */ /* 0x000fe40007800000 */
[----:B------:R-:W-:Y:S01]  /*82e0*/  FMNMX R2, R30, R2, !PT ;  /* 0x000000021e027209 */ /* 0x000fe20007800000 */
[----:B------:R-:W0:Y:S04]  /*82f0*/  SHFL.BFLY PT, R31, R36, 0x1, 0x1f ;  /* 0x0c201f00241f7f89 */ /* 0x000e2800000e0000 */
[----:B------:R-:W1:Y:S04]  /*8300*/  SHFL.BFLY PT, R30, R35, 0x1, 0x1f ;  /* 0x0c201f00231e7f89 */ /* 0x000e6800000e0000 */
[----:B------:R-:W1:Y:S04]  /*8310*/  SHFL.BFLY PT, R33, R32, 0x1, 0x1f ;  /* 0x0c201f0020217f89 */ /* 0x000e6800000e0000 */
[----:B------:R-:W1:Y:S01]  /*8320*/  SHFL.BFLY PT, R34, R2, 0x1, 0x1f ;  /* 0x0c201f0002227f89 */ /* 0x000e6200000e0000 */
[----:B0-----:R-:W-:-:S02]  /*8330*/  FMNMX R31, R36, R31, !PT ;  /* 0x0000001f241f7209 */ /* 0x001fc40007800000 */
[----:B-1----:R-:W-:Y:S01]  /*8340*/  FMNMX R30, R35, R30, !PT ;  /* 0x0000001e231e7209 */ /* 0x002fe20007800000 */
[----:B------:R-:W-:Y:S01]  /*8350*/  BAR.SYNC.DEFER_BLOCKING 0x0 ;  /* 0x0000000000007b1d */ /* 0x000fe20000010000 */
[----:B------:R-:W-:Y:S02]  /*8360*/  FMNMX R33, R32, R33, !PT ;  /* 0x0000002120217209 */ /* 0x000fe40007800000 */
[----:B------:R-:W-:-:S03]  /*8370*/  FMNMX R34, R2, R34, !PT ;  /* 0x0000002202227209 */ /* 0x000fc60007800000 */
[----:B------:R-:W-:Y:S04]  /*8380*/  @!P0 STS [R250], R30 ;  /* 0x0000001efa008388 */ /* 0x000fe80000000800 */
[----:B------:R-:W-:Y:S04]  /*8390*/  @!P0 STS [R249], R31 ;  /* 0x0000001ff9008388 */ /* 0x000fe80000000800 */
[----:B------:R-:W-:Y:S04]  /*83a0*/  @!P0 STS [R248], R33 ;  /* 0x00000021f8008388 */ /* 0x000fe80000000800 */
[----:B------:R-:W-:Y:S01]  /*83b0*/  @!P0 STS [R242], R34 ;  /* 0x00000022f2008388 */ /* 0x000fe20000000800 */
[----:B------:R-:W-:Y:S01]  /*83c0*/  BAR.SYNC.DEFER_BLOCKING 0x0 ;  /* 0x0000000000007b1d */ /* 0x000fe20000010000 */
[----:B------:R-:W-:-:S04]  /*83d0*/  LOP3.LUT R41, R41, 0x7f, RZ, 0xc0, !PT ;  /* 0x0000007f29297812 */ /* 0x000fc800078ec0ff */
[----:B------:R-:W-:-:S05]  /*83e0*/  LEA R41, R41, UR6, 0x2 ;  /* 0x0000000629297c11 */ /* 0x000fca000f8e10ff */
[----:B------:R-:W0:Y:S04]  /*83f0*/  LDS R2, [R41] ;  /* 0x0000000029027984 */ /* 0x000e280000000800 */
[----:B0-----:R-:W0:Y:S02]  /*8400*/  SHFL.BFLY PT, R30, R2, 0x2, 0x1f ;  /* 0x0c401f00021e7f89 */ /* 0x001e2400000e0000 */
[----:B0-----:R-:W-:-:S05]  /*8410*/  FMNMX R30, R2, R30, !PT ;  /* 0x0000001e021e7209 */ /* 0x001fca0007800000 */
[----:B------:R-:W0:Y:S02]  /*8420*/  SHFL.BFLY PT, R2, R30, 0x1, 0x1f ;  /* 0x0c201f001e027f89 */ /* 0x000e2400000e0000 */
[----:B0-----:R-:W-:-:S05]  /*8430*/  FMNMX R2, R30, R2, !PT ;  /* 0x000000021e027209 */ /* 0x001fca0007800000 */
[----:B------:R-:W-:Y:S01]  /*8440*/  @!P0 STS [R41], R2 ;  /* 0x0000000229008388 */ /* 0x000fe20000000800 */
[----:B------:R-:W-:Y:S06]  /*8450*/  BAR.SYNC.DEFER_BLOCKING 0x0 ;  /* 0x0000000000007b1d */ /* 0x000fec0000010000 */
[----:B------:R-:W0:Y:S04]  /*8460*/  LDS R2, [R222+UR6] ;  /* 0x00000006de027984 */ /* 0x000e280008000800 */
[----:B------:R-:W1:Y:S04]  /*8470*/  LDS R30, [R238] ;  /* 0x00000000ee1e7984 */ /* 0x000e680000000800 */
[----:B------:R-:W2:Y:S04]  /*8480*/  LDS R34, [R236] ;  /* 0x00000000ec227984 */ /* 0x000ea80000000800 */
[----:B------:R-:W4:Y:S01]  /*8490*/  LDS R33, [R234] ;  /* 0x00000000ea217984 */ /* 0x000f220000000800 */
[----:B0-----:R-:W-:-:S05]  /*84a0*/  FMNMX R2, R2, R217, !PT ;  /* 0x000000d902027209 */ /* 0x001fca0007800000 */
[--C-:B------:R-:W-:Y:S01]  /*84b0*/  FADD R31, R20, -R2.reuse ;  /* 0x80000002141f7221 */ /* 0x100fe20000000000 */
[--C-:B------:R-:W-:Y:S01]  /*84c0*/  FADD R20, R3, -R2.reuse ;  /* 0x8000000203147221 */ /* 0x100fe20000000000 */
[----:B-1----:R-:W-:Y:S01]  /*84d0*/  FMNMX R3, R30, R215, !PT ;  /* 0x000000d71e037209 */ /* 0x002fe20007800000 */
[--C-:B------:R-:W-:Y:S02]  /*84e0*/  FADD R29, R29, -R2.reuse ;  /* 0x800000021d1d7221 */ /* 0x100fe40000000000 */
[----:B------:R-:W-:Y:S02]  /*84f0*/  FMUL R20, R20, 1.4426950216293334961 ;  /* 0x3fb8aa3b14147820 */ /* 0x000fe40000400000 */
[--C-:B------:R-:W-:Y:S01]  /*8500*/  FADD R22, R22, -R3.reuse ;  /* 0x8000000316167221 */ /* 0x100fe20000000000 */
[----:B------:R-:W-:Y:S01]  /*8510*/  FADD R23, R23, -R3 ;  /* 0x8000000317177221 */ /* 0x000fe20000000000 */
[----:B------:R0:W-:Y:S02]  /*8520*/  MUFU.EX2 R30, R20 ;  /* 0x00000014001e7308 */ /* 0x0001e40000000800 */
[----:B------:R-:W-:Y:S01]  /*8530*/  FMUL R22, R22, 1.4426950216293334961 ;  /* 0x3fb8aa3b16167820 */ /* 0x000fe20000400000 */
[----:B------:R-:W-:Y:S01]  /*8540*/  FADD R27, R27, -R2 ;  /* 0x800000021b1b7221 */ /* 0x000fe20000000000 */
[----:B0-----:R-:W-:-:S04]  /*8550*/  FMUL R20, R29, 1.4426950216293334961 ;  /* 0x3fb8aa3b1d147820 */ /* 0x001fc80000400000 */
[----:B------:R0:W-:Y:S01]  /*8560*/  MUFU.EX2 R29, R22 ;  /* 0x00000016001d7308 */ /* 0x0001e20000000800 */
[----:B------:R-:W-:Y:S01]  /*8570*/  FMUL R27, R27, 1.4426950216293334961 ;  /* 0x3fb8aa3b1b1b7820 */ /* 0x000fe20000400000 */
[----:B0-----:R-:W-:Y:S01]  /*8580*/  FMUL R22, R23, 1.4426950216293334961 ;  /* 0x3fb8aa3b17167820 */ /* 0x001fe20000400000 */
[----:B------:R-:W-:Y:S01]  /*8590*/  FADD R23, R4, -R3 ;  /* 0x8000000304177221 */ /* 0x000fe20000000000 */
[----:B--2---:R-:W-:-:S04]  /*85a0*/  FMNMX R4, R34, R213, !PT ;  /* 0x000000d522047209 */ /* 0x004fc80007800000 */
[----:B------:R0:W-:Y:S01]  /*85b0*/  MUFU.EX2 R32, R27 ;  /* 0x0000001b00207308 */ /* 0x0001e20000000800 */
[----:B------:R-:W-:Y:S01]  /*85c0*/  FMUL R23, R23, 1.4426950216293334961 ;  /* 0x3fb8aa3b17177820 */ /* 0x000fe20000400000 */
[----:B0-----:R-:W-:-:S06]  /*85d0*/  FADD R27, R28, -R3 ;  /* 0x800000031c1b7221 */ /* 0x001fcc0000000000 */
[----:B------:R0:W-:Y:S01]  /*85e0*/  MUFU.EX2 R28, R23 ;  /* 0x00000017001c7308 */ /* 0x0001e20000000800 */
[----:B------:R-:W-:Y:S01]  /*85f0*/  FMUL R27, R27, 1.4426950216293334961 ;  /* 0x3fb8aa3b1b1b7820 */ /* 0x000fe20000400000 */
[--C-:B------:R-:W-:Y:S01]  /*8600*/  FADD R17, R17, -R4.reuse ;  /* 0x8000000411117221 */ /* 0x100fe20000000000 */
[----:B0-----:R-:W-:-:S04]  /*8610*/  FADD R23, R21, -R4 ;  /* 0x8000000415177221 */ /* 0x001fc80000000000 */
[----:B------:R-:W-:Y:S01]  /*8620*/  FMUL R23, R23, 1.4426950216293334961 ;  /* 0x3fb8aa3b17177820 */ /* 0x000fe20000400000 */
[----:B------:R-:W-:Y:S08]  /*8630*/  MUFU.EX2 R21, R27 ;  /* 0x0000001b00157308 */ /* 0x000ff00000000800 */
[----:B------:R0:W-:Y:S01]  /*8640*/  MUFU.EX2 R27, R23 ;  /* 0x00000017001b7308 */ /* 0x0001e20000000800 */
[----:B------:R-:W-:Y:S01]  /*8650*/  FMUL R31, R31, 1.4426950216293334961 ;  /* 0x3fb8aa3b1f1f7820 */ /* 0x000fe20000400000 */
[----:B0-----:R-:W-:Y:S01]  /*8660*/  FMUL R23, R17, 1.4426950216293334961 ;  /* 0x3fb8aa3b11177820 */ /* 0x001fe20000400000 */
[--C-:B------:R-:W-:Y:S01]  /*8670*/  FADD R17, R5, -R4.reuse ;  /* 0x8000000405117221 */ /* 0x100fe20000000000 */
[----:B----4-:R-:W-:Y:S01]  /*8680*/  FMNMX R5, R33, R207, !PT ;  /* 0x000000cf21057209 */ /* 0x010fe20007800000 */
[----:B------:R-:W-:-:S02]  /*8690*/  FADD R33, R26, -R4 ;  /* 0x800000041a217221 */ /* 0x000fc40000000000 */
[----:B------:R-:W-:Y:S02]  /*86a0*/  FMUL R17, R17, 1.4426950216293334961 ;  /* 0x3fb8aa3b11117820 */ /* 0x000fe40000400000 */
[--C-:B------:R-:W-:Y:S01]  /*86b0*/  FADD R25, R25, -R5.reuse ;  /* 0x8000000519197221 */ /* 0x100fe20000000000 */
[--C-:B------:R-:W-:Y:S01]  /*86c0*/  FADD R19, R19, -R5.reuse ;  /* 0x8000000513137221 */ /* 0x100fe20000000000 */
[----:B------:R-:W-:Y:S02]  /*86d0*/  FADD R18, R18, -R5 ;  /* 0x8000000512127221 */ /* 0x000fe40000000000 */
[----:B------:R-:W-:Y:S01]  /*86e0*/  FMUL R25, R25, 1.4426950216293334961 ;  /* 0x3fb8aa3b19197820 */ /* 0x000fe20000400000 */
[----:B------:R-:W-:Y:S01]  /*86f0*/  FMUL R19, R19, 1.4426950216293334961 ;  /* 0x3fb8aa3b13137820 */ /* 0x000fe20000400000 */
[----:B------:R0:W-:Y:S01]  /*8700*/  MUFU.EX2 R26, R17 ;  /* 0x00000011001a7308 */ /* 0x0001e20000000800 */
[----:B------:R-:W-:-:S07]  /*8710*/  FMUL R18, R18, 1.4426950216293334961 ;  /* 0x3fb8aa3b12127820 */ /* 0x000fce0000400000 */
[----:B------:R-:W1:Y:S01]  /*8720*/  MUFU.EX2 R31, R31 ;  /* 0x0000001f001f7308 */ /* 0x000e620000000800 */
[----:B0-----:R-:W-:Y:S01]  /*8730*/  FMUL R17, R33, 1.4426950216293334961 ;  /* 0x3fb8aa3b21117820 */ /* 0x001fe20000400000 */
[----:B------:R-:W-:-:S06]  /*8740*/  FADD R33, R24, -R5 ;  /* 0x8000000518217221 */ /* 0x000fcc0000000000 */
[----:B------:R-:W0:Y:S08]  /*8750*/  MUFU.EX2 R22, R22 ;  /* 0x0000001600167308 */ /* 0x000e300000000800 */
[----:B------:R-:W2:Y:S08]  /*8760*/  MUFU.EX2 R23, R23 ;  /* 0x0000001700177308 */ /* 0x000eb00000000800 */
[----:B------:R-:W-:Y:S08]  /*8770*/  MUFU.EX2 R25, R25 ;  /* 0x0000001900197308 */ /* 0x000ff00000000800 */
[----:B------:R-:W4:Y:S08]  /*8780*/  MUFU.EX2 R19, R19 ;  /* 0x0000001300137308 */ /* 0x000f300000000800 */
[----:B------:R5:W3:Y:S02]  /*8790*/  MUFU.EX2 R24, R18 ;  /* 0x0000001200187308 */ /* 0x000ae40000000800 */
[----:B-----5:R-:W-:-:S06]  /*87a0*/  FMUL R18, R33, 1.4426950216293334961 ;  /* 0x3fb8aa3b21127820 */ /* 0x020fcc0000400000 */
[----:B------:R-:W5:Y:S01]  /*87b0*/  MUFU.EX2 R20, R20 ;  /* 0x0000001400147308 */ /* 0x000f620000000800 */
[----:B-1----:R-:W-:-:S07]  /*87c0*/  FADD R37, R31, R32 ;  /* 0x000000201f257221 */ /* 0x002fce0000000000 */
[----:B------:R-:W1:Y:S01]  /*87d0*/  MUFU.EX2 R17, R17 ;  /* 0x0000001100117308 */ /* 0x000e620000000800 */
[----:B0-----:R-:W-:-:S07]  /*87e0*/  FADD R38, R29, R22 ;  /* 0x000000161d267221 */ /* 0x001fce0000000000 */
[----:B------:R-:W0:Y:S01]  /*87f0*/  MUFU.EX2 R18, R18 ;  /* 0x0000001200127308 */ /* 0x000e220000000800 */
[----:B--2---:R-:W-:Y:S01]  /*8800*/  FADD R35, R27, R23 ;  /* 0x000000171b237221 */ /* 0x004fe20000000000 */
[----:B----4-:R-:W-:Y:S01]  /*8810*/  FADD R34, R25, R19 ;  /* 0x0000001319227221 */ /* 0x010fe20000000000 */
[----:B------:R-:W-:Y:S01]  /*8820*/  FADD R37, R30, R37 ;  /* 0x000000251e257221 */ /* 0x000fe20000000000 */
[----:B------:R-:W-:Y:S01]  /*8830*/  FADD R38, R28, R38 ;  /* 0x000000261c267221 */ /* 0x000fe20000000000 */
[----:B------:R-:W-:Y:S01]  /*8840*/  FADD R35, R26, R35 ;  /* 0x000000231a237221 */ /* 0x000fe20000000000 */
[----:B---3--:R-:W-:Y:S01]  /*8850*/  FADD R34, R24, R34 ;  /* 0x0000002218227221 */ /* 0x008fe20000000000 */
[----:B-----5:R-:W-:Y:S01]  /*8860*/  FADD R37, R20, R37 ;  /* 0x0000002514257221 */ /* 0x020fe20000000000 */
[----:B------:R-:W-:Y:S01]  /*8870*/  FADD R38, R21, R38 ;  /* 0x0000002615267221 */ /* 0x000fe20000000000 */
[----:B-1----:R-:W-:-:S03]  /*8880*/  FADD R35, R17, R35 ;  /* 0x0000002311237221 */ /* 0x002fc60000000000 */
[----:B------:R-:W1:Y:S01]  /*8890*/  SHFL.BFLY PT, R39, R37, 0x2, 0x1f ;  /* 0x0c401f0025277f89 */ /* 0x000e6200000e0000 */
[----:B0-----:R-:W-:-:S03]  /*88a0*/  FADD R34, R18, R34 ;  /* 0x0000002212227221 */ /* 0x001fc60000000000 */
[----:B------:R-:W0:Y:S04]  /*88b0*/  SHFL.BFLY PT, R40, R38, 0x2, 0x1f ;  /* 0x0c401f0026287f89 */ /* 0x000e2800000e0000 */
[----:B------:R-:W2:Y:S04]  /*88c0*/  SHFL.BFLY PT, R36, R35, 0x2, 0x1f ;  /* 0x0c401f0023247f89 */ /* 0x000ea800000e0000 */
[----:B------:R-:W3:Y:S01]  /*88d0*/  SHFL.BFLY PT, R33, R34, 0x2, 0x1f ;  /* 0x0c401f0022217f89 */ /* 0x000ee200000e0000 */
[----:B-1----:R-:W-:Y:S01]  /*88e0*/  FADD R39, R37, R39 ;  /* 0x0000002725277221 */ /* 0x002fe20000000000 */
[----:B0-----:R-:W-:Y:S01]  /*88f0*/  FADD R40, R38, R40 ;  /* 0x0000002826287221 */ /* 0x001fe20000000000 */
[----:B--2---:R-:W-:Y:S01]  /*8900*/  FADD R36, R35, R36 ;  /* 0x0000002423247221 */ /* 0x004fe20000000000 */
[----:B---3--:R-:W-:-:S03]  /*8910*/  FADD R33, R34, R33 ;  /* 0x0000002122217221 */ /* 0x008fc60000000000 */
[----:B------:R-:W0:Y:S04]  /*8920*/  SHFL.BFLY PT, R35, R40, 0x1, 0x1f ;  /* 0x0c201f0028237f89 */ /* 0x000e2800000e0000 */
[----:B------:R-:W1:Y:S04]  /*8930*/  SHFL.BFLY PT, R34, R39, 0x1, 0x1f ;  /* 0x0c201f0027227f89 */ /* 0x000e6800000e0000 */
[----:B------:R-:W2:Y:S04]  /*8940*/  SHFL.BFLY PT, R37, R36, 0x1, 0x1f ;  /* 0x0c201f0024257f89 */ /* 0x000ea800000e0000 */
[----:B------:R-:W3:Y:S01]  /*8950*/  SHFL.BFLY PT, R38, R33, 0x1, 0x1f ;  /* 0x0c201f0021267f89 */ /* 0x000ee200000e0000 */
[----:B0-----:R-:W-:Y:S01]  /*8960*/  FADD R35, R40, R35 ;  /* 0x0000002328237221 */ /* 0x001fe20000000000 */
[----:B-1----:R-:W-:Y:S01]  /*8970*/  FADD R34, R39, R34 ;  /* 0x0000002227227221 */ /* 0x002fe20000000000 */
[----:B------:R-:W-:Y:S01]  /*8980*/  BAR.SYNC.DEFER_BLOCKING 0x0 ;  /* 0x0000000000007b1d */ /* 0x000fe20000010000 */
[----:B--2---:R-:W-:Y:S01]  /*8990*/  FADD R37, R36, R37 ;  /* 0x0000002524257221 */ /* 0x004fe20000000000 */
[----:B---3--:R-:W-:-:S04]  /*89a0*/  FADD R38, R33, R38 ;  /* 0x0000002621267221 */ /* 0x008fc80000000000 */
[----:B------:R-:W-:Y:S04]  /*89b0*/  @!P0 STS [R250], R34 ;  /* 0x00000022fa008388 */ /* 0x000fe80000000800 */
[----:B------:R-:W-:Y:S04]  /*89c0*/  @!P0 STS [R249], R35 ;  /* 0x00000023f9008388 */ /* 0x000fe80000000800 */
[----:B------:R-:W-:Y:S04]  /*89d0*/  @!P0 STS [R248], R37 ;  /* 0x00000025f8008388 */ /* 0x000fe80000000800 */
[----:B------:R-:W-:Y:S01]  /*89e0*/  @!P0 STS [R242], R38 ;  /* 0x00000026f2008388 */ /* 0x000fe20000000800 */
[----:B------:R-:W-:Y:S06]  /*89f0*/  BAR.SYNC.DEFER_BLOCKING 0x0 ;  /* 0x0000000000007b1d */ /* 0x000fec0000010000 */
[----:B------:R-:W0:Y:S04]  /*8a00*/  LDS R33, [R41] ;  /* 0x0000000029217984 */ /* 0x000e280000000800 */
[----:B0-----:R-:W0:Y:S02]  /*8a10*/  SHFL.BFLY PT, R34, R33, 0x2, 0x1f ;  /* 0x0c401f0021227f89 */ /* 0x001e2400000e0000 */
[----:B0-----:R-:W-:-:S05]  /*8a20*/  FADD R33, R33, R34 ;  /* 0x0000002221217221 */ /* 0x001fca0000000000 */
[----:B------:R-:W0:Y:S02]  /*8a30*/  SHFL.BFLY PT, R34, R33, 0x1, 0x1f ;  /* 0x0c201f0021227f89 */ /* 0x000e2400000e0000 */
[----:B0-----:R-:W-:Y:S01]  /*8a40*/  FADD R33, R33, R34 ;  /* 0x0000002221217221 */ /* 0x001fe20000000000 */
[C---:B------:R-:W-:Y:S02]  /*8a50*/  IMAD.WIDE R34, R6.reuse, 0x2, R46 ;  /* 0x0000000206227825 */ /* 0x040fe400078e022e */
[----:B------:R-:W2:Y:S04]  /*8a60*/  LDL.64 R46, [R1+0x398] ;  /* 0x00039800012e7983 */ /* 0x000ea80000100a00 */
[----:B------:R0:W-:Y:S01]  /*8a70*/  @!P0 STS [R41], R33 ;  /* 0x0000002129008388 */ /* 0x0001e20000000800 */
[----:B------:R-:W-:Y:S01]  /*8a80*/  BAR.SYNC.DEFER_BLOCKING 0x0 ;  /* 0x0000000000007b1d */ /* 0x000fe20000010000 */
[----:B------:R-:W-:-:S04]  /*8a90*/  IMAD.WIDE R42, R6, 0x2, R42 ;  /* 0x00000002062a7825 */ /* 0x000fc800078e022a */
[C---:B0-----:R-:W-:Y:S02]  /*8aa0*/  IMAD.WIDE R40, R6.reuse, 0x2, R138 ;  /* 0x0000000206287825 */ /* 0x041fe400078e028a */
[----:B------:R-:W3:Y:S02]  /*8ab0*/  LDL.64 R138, [R1+0x290] ;  /* 0x00029000018a7983 */ /* 0x000ee40000100a00 */
[C---:B------:R-:W-:Y:S02]  /*8ac0*/  IMAD.WIDE R38, R6.reuse, 0x2, R136 ;  /* 0x0000000206267825 */ /* 0x040fe400078e0288 */
[----:B------:R-:W4:Y:S02]  /*8ad0*/  LDL.64 R136, [R1+0x280] ;  /* 0x0002800001887983 */ /* 0x000f240000100a00 */
[C---:B------:R-:W-:Y:S02]  /*8ae0*/  IMAD.WIDE R36, R6.reuse, 0x2, R44 ;  /* 0x0000000206247825 */ /* 0x040fe400078e022c */
[----:B------:R-:W5:Y:S04]  /*8af0*/  LDL.64 R44, [R1+0x380] ;  /* 0x00038000012c7983 */ /* 0x000f680000100a00 */
[----:B------:R0:W4:Y:S04]  /*8b00*/  LDG.E.U16 R209, desc[UR10][R42.64] ;  /* 0x0000000a2ad17981 */ /* 0x000128000c1e1500 */
[----:B------:R1:W4:Y:S04]  /*8b10*/  LDG.E.U16 R211, desc[UR10][R34.64] ;  /* 0x0000000a22d37981 */ /* 0x000328000c1e1500 */
[----:B------:R1:W4:Y:S01]  /*8b20*/  LDG.E.U16 R205, desc[UR10][R40.64] ;  /* 0x0000000a28cd7981 */ /* 0x000322000c1e1500 */
[----:B0-----:R-:W-:-:S03]  /*8b30*/  IMAD.WIDE R42, R6, 0x2, R114 ;  /* 0x00000002062a7825 */ /* 0x001fc600078e0272 */
[----:B------:R-:W3:Y:S01]  /*8b40*/  LDL.64 R114, [R1+0x368] ;  /* 0x0003680001727983 */ /* 0x000ee20000100a00 */
[----:B-1----:R-:W-:-:S03]  /*8b50*/  IMAD.WIDE R34, R6, 0x2, R134 ;  /* 0x0000000206227825 */ /* 0x002fc600078e0286 */
[----:B------:R0:W4:Y:S01]  /*8b60*/  LDG.E.U16 R203, desc[UR10][R38.64] ;  /* 0x0000000a26cb7981 */ /* 0x000122000c1e1500 */
[----:B------:R-:W-:-:S03]  /*8b70*/  IMAD.WIDE R40, R6, 0x2, R132 ;  /* 0x0000000206287825 */ /* 0x000fc600078e0284 */
[----:B------:R1:W4:Y:S04]  /*8b80*/  LDG.E.U16 R199, desc[UR10][R34.64] ;  /* 0x0000000a22c77981 */ /* 0x000328000c1e1500 */
[----:B------:R-:W4:Y:S01]  /*8b90*/  LDG.E.U16 R195, desc[UR10][R40.64] ;  /* 0x0000000a28c37981 */ /* 0x000f22000c1e1500 */
[----:B0-----:R-:W-:-:S03]  /*8ba0*/  IMAD.WIDE R38, R6, 0x2, R122 ;  /* 0x0000000206267825 */ /* 0x001fc600078e027a */
[----:B------:R-:W4:Y:S01]  /*8bb0*/  LDL.64 R122, [R1+0x358] ;  /* 0x00035800017a7983 */ /* 0x000f220000100a00 */
[----:B-1----:R-:W-:-:S03]  /*8bc0*/  IMAD.WIDE R34, R6, 0x2, R112 ;  /* 0x0000000206227825 */ /* 0x002fc600078e0270 */
[----:B------:R-:W4:Y:S04]  /*8bd0*/  LDL.64 R112, [R1+0x348] ;  /* 0x0003480001707983 */ /* 0x000f280000100a00 */
[----:B------:R0:W4:Y:S04]  /*8be0*/  LDG.E.U16 R201, desc[UR10][R36.64] ;  /* 0x0000000a24c97981 */ /* 0x000128000c1e1500 */
[----:B------:R-:W4:Y:S04]  /*8bf0*/  LDG.E.U16 R197, desc[UR10][R42.64] ;  /* 0x0000000a2ac57981 */ /* 0x000f28000c1e1500 */
[----:B------:R-:W4:Y:S01]  /*8c00*/  LDG.E.U16 R193, desc[UR10][R38.64] ;  /* 0x0000000a26c17981 */ /* 0x000f22000c1e1500 */
[----:B0-----:R-:W-:-:S03]  /*8c10*/  IMAD.WIDE R36, R6, 0x2, R120 ;  /* 0x0000000206247825 */ /* 0x001fc600078e0278 */
[----:B------:R-:W4:Y:S04]  /*8c20*/  LDL.64 R120, [R1+0x350] ;  /* 0x0003500001787983 */ /* 0x000f280000100a00 */
[----:B------:R-:W4:Y:S04]  /*8c30*/  LDL.64 R132, [R1+0x318] ;  /* 0x0003180001847983 */ /* 0x000f280000100a00 */
[----:B------:R-:W4:Y:S01]  /*8c40*/  LDL.64 R134, [R1+0x260] ;  /* 0x0002600001867983 */ /* 0x000f220000100a00 */
[----:B--2---:R-:W-:-:S03]  /*8c50*/  IMAD.WIDE R40, R6, 0x2, R46 ;  /* 0x0000000206287825 */ /* 0x004fc600078e022e */
[----:B------:R-:W2:Y:S04]  /*8c60*/  LDG.E.U16 R191, desc[UR10][R36.64] ;  /* 0x0000000a24bf7981 */ /* 0x000ea8000c1e1500 */
[----:B------:R-:W2:Y:S04]  /*8c70*/  LDL.64 R46, [R1+0x338] ;  /* 0x00033800012e7983 */ /* 0x000ea80000100a00 */
[----:B------:R0:W2:Y:S04]  /*8c80*/  LDG.E.U16 R185, desc[UR10][R40.64] ;  /* 0x0000000a28b97981 */ /* 0x0000a8000c1e1500 */
[----:B------:R5:W2:Y:S01]  /*8c90*/  LDG.E.U16 R189, desc[UR10][R34.64] ;  /* 0x0000000a22bd7981 */ /* 0x000aa2000c1e1500 */
[----:B0-----:R-:W-:-:S03]  /*8ca0*/  IMAD.WIDE R40, R6, 0x2, R124 ;  /* 0x0000000206287825 */ /* 0x001fc600078e027c */
[----:B------:R-:W2:Y:S01]  /*8cb0*/  LDL.64 R124, [R1+0x320] ;  /* 0x00032000017c7983 */ /* 0x000ea20000100a00 */
[----:B------:R-:W-:-:S03]  /*8cc0*/  IMAD.WIDE R42, R6, 0x2, R118 ;  /* 0x00000002062a7825 */ /* 0x000fc600078e0276 */
[----:B------:R-:W2:Y:S01]  /*8cd0*/  LDL.64 R118, [R1+0x340] ;  /* 0x0003400001767983 */ /* 0x000ea20000100a00 */
[----:B------:R-:W-:-:S03]  /*8ce0*/  IMAD.WIDE R38, R6, 0x2, R130 ;  /* 0x0000000206267825 */ /* 0x000fc600078e0282 */
[----:B------:R-:W2:Y:S01]  /*8cf0*/  LDL.64 R130, [R1+0x308] ;  /* 0x0003080001827983 */ /* 0x000ea20000100a00 */
[----:B------:R-:W-:-:S03]  /*8d00*/  IMAD.WIDE R36, R6, 0x2, R116 ;  /* 0x0000000206247825 */ /* 0x000fc600078e0274 */
[----:B------:R3:W2:Y:S01]  /*8d10*/  LDG.E.U16 R183, desc[UR10][R38.64] ;  /* 0x0000000a26b77981 */ /* 0x0006a2000c1e1500 */
[----:B-----5:R-:W-:-:S03]  /*8d20*/  IMAD.WIDE R34, R6, 0x2, R44 ;  /* 0x0000000206227825 */ /* 0x020fc600078e022c */
[----:B------:R0:W5:Y:S04]  /*8d30*/  LDG.E.U16 R181, desc[UR10][R36.64] ;  /* 0x0000000a24b57981 */ /* 0x000168000c1e1500 */
[----:B------:R4:W5:Y:S01]  /*8d40*/  LDG.E.U16 R179, desc[UR10][R34.64] ;  /* 0x0000000a22b37981 */ /* 0x000962000c1e1500 */
[----:B---3--:R-:W-:-:S03]  /*8d50*/  IMAD.WIDE R38, R6, 0x2, R114 ;  /* 0x0000000206267825 */ /* 0x008fc600078e0272 */
[----:B------:R1:W3:Y:S04]  /*8d60*/  LDG.E.U16 R175, desc[UR10][R40.64] ;  /* 0x0000000a28af7981 */ /* 0x0002e8000c1e1500 */
[----:B------:R-:W5:Y:S01]  /*8d70*/  LDL.64 R114, [R1+0x310] ;  /* 0x0003100001727983 */ /* 0x000f620000100a00 */
[----:B0-----:R-:W-:-:S03]  /*8d80*/  IMAD.WIDE R36, R6, 0x2, R126 ;  /* 0x0000000206247825 */ /* 0x001fc600078e027e */
[----:B------:R-:W3:Y:S04]  /*8d90*/  LDL.64 R116, [R1+0x330] ;  /* 0x0003300001747983 */ /* 0x000ee80000100a00 */
[----:B------:R-:W3:Y:S01]  /*8da0*/  LDG.E.U16 R171, desc[UR10][R36.64] ;  /* 0x0000000a24ab7981 */ /* 0x000ee2000c1e1500 */
[----:B----4-:R-:W-:-:S03]  /*8db0*/  IMAD.WIDE R34, R6, 0x2, R122 ;  /* 0x0000000206227825 */ /* 0x010fc600078e027a */
[----:B------:R-:W4:Y:S01]  /*8dc0*/  LDL.64 R44, [R1+0x328] ;  /* 0x00032800012c7983 */ /* 0x000f220000100a00 */
[----:B-1----:R-:W-:-:S03]  /*8dd0*/  IMAD.WIDE R40, R6, 0x2, R112 ;  /* 0x0000000206287825 */ /* 0x002fc600078e0270 */
[----:B------:R-:W4:Y:S04]  /*8de0*/  LDL.64 R122, [R1+0x300] ;  /* 0x00030000017a7983 */ /* 0x000f280000100a00 */
[----:B------:R-:W4:Y:S04]  /*8df0*/  LDL.64 R112, [R1+0x2f8] ;  /* 0x0002f80001707983 */ /* 0x000f280000100a00 */
[----:B------:R0:W4:Y:S04]  /*8e00*/  LDG.E.U16 R187, desc[UR10][R42.64] ;  /* 0x0000000a2abb7981 */ /* 0x000128000c1e1500 */
[----:B------:R-:W4:Y:S04]  /*8e10*/  LDG.E.U16 R173, desc[UR10][R38.64] ;  /* 0x0000000a26ad7981 */ /* 0x000f28000c1e1500 */
[----:B------:R-:W4:Y:S01]  /*8e20*/  LDG.E.U16 R165, desc[UR10][R40.64] ;  /* 0x0000000a28a57981 */ /* 0x000f22000c1e1500 */
[----:B0-----:R-:W-:-:S03]  /*8e30*/  IMAD.WIDE R42, R6, 0x2, R128 ;  /* 0x00000002062a7825 */ /* 0x001fc600078e0280 */
[----:B------:R-:W4:Y:S04]  /*8e40*/  LDL.64 R128, [R1+0x2e0] ;  /* 0x0002e00001807983 */ /* 0x000f280000100a00 */
[----:B------:R0:W4:Y:S04]  /*8e50*/  LDG.E.U16 R177, desc[UR10][R42.64] ;  /* 0x0000000a2ab17981 */ /* 0x000128000c1e1500 */
[----:B------:R-:W4:Y:S04]  /*8e60*/  LDG.E.U16 R169, desc[UR10][R34.64] ;  /* 0x0000000a22a97981 */ /* 0x000f28000c1e1500 */
[----:B------:R-:W4:Y:S01]  /*8e70*/  LDL.64 R126, [R1+0x2d0] ;  /* 0x0002d000017e7983 */ /* 0x000f220000100a00 */
[----:B0-----:R-:W-:-:S03]  /*8e80*/  IMAD.WIDE R42, R6, 0x2, R120 ;  /* 0x00000002062a7825 */ /* 0x001fc600078e0278 */
[----:B------:R-:W4:Y:S04]  /*8e90*/  LDL.64 R120, [R1+0x2f0] ;  /* 0x0002f00001787983 */ /* 0x000f280000100a00 */
[----:B------:R-:W4:Y:S01]  /*8ea0*/  LDG.E.U16 R167, desc[UR10][R42.64] ;  /* 0x0000000a2aa77981 */ /* 0x000f22000c1e1500 */
[----:B--2---:R-:W-:-:S03]  /*8eb0*/  IMAD.WIDE R36, R6, 0x2, R46 ;  /* 0x0000000206247825 */ /* 0x004fc600078e022e */
[----:B------:R-:W2:Y:S04]  /*8ec0*/  LDL.64 R46, [R1+0x2e8] ;  /* 0x0002e800012e7983 */ /* 0x000ea80000100a00 */
[----:B------:R0:W2:Y:S02]  /*8ed0*/  LDG.E.U16 R33, desc[UR10][R36.64] ;  /* 0x0000000a24217981 */ /* 0x0000a4000c1e1500 */
[C---:B0-----:R-:W-:Y:S02]  /*8ee0*/  IMAD.WIDE R36, R6.reuse, 0x2, R124 ;  /* 0x0000000206247825 */ /* 0x041fe400078e027c */
[----:B------:R-:W2:Y:S02]  /*8ef0*/  LDL.64 R124, [R1+0x2c0] ;  /* 0x0002c000017c7983 */ /* 0x000ea40000100a00 */
[----:B------:R-:W-:-:S02]  /*8f00*/  IMAD.WIDE R38, R6, 0x2, R118 ;  /* 0x0000000206267825 */ /* 0x000fc400078e0276 */
[----:B------:R-:W2:Y:S04]  /*8f10*/  LDL.64 R118, [R1+0x2d8] ;  /* 0x0002d80001767983 */ /* 0x000ea80000100a00 */
[----:B------:R5:W2:Y:S01]  /*8f20*/  LDG.E.U16 R153, desc[UR10][R38.64] ;  /* 0x0000000a26997981 */ /* 0x000aa2000c1e1500 */
[----:B------:R-:W-:-:S03]  /*8f30*/  IMAD.WIDE R40, R6, 0x2, R130 ;  /* 0x0000000206287825 */ /* 0x000fc600078e0282 */
[----:B------:R-:W2:Y:S01]  /*8f40*/  LDG.E.U16 R36, desc[UR10][R36.64] ;  /* 0x0000000a24247981 */ /* 0x000ea2000c1e1500 */
[----:B------:R-:W-:-:S03]  /*8f50*/  IMAD.WIDE R42, R6, 0x2, R132 ;  /* 0x00000002062a7825 */ /* 0x000fc600078e0284 */
[----:B------:R-:W2:Y:S04]  /*8f60*/  LDL.64 R132, [R1+0x2b0] ;  /* 0x0002b00001847983 */ /* 0x000ea80000100a00 */
[----:B------:R-:W2:Y:S04]  /*8f70*/  LDL.64 R130, [R1+0x2a0] ;  /* 0x0002a00001827983 */ /* 0x000ea80000100a00 */
[----:B------:R-:W2:Y:S01]  /*8f80*/  LDG.E.U16 R37, desc[UR10][R42.64] ;  /* 0x0000000a2a257981 */ /* 0x000ea2000c1e1500 */
[----:B-----5:R-:W-:-:S03]  /*8f90*/  IMAD.WIDE R38, R6, 0x2, R114 ;  /* 0x0000000206267825 */ /* 0x020fc600078e0272 */
[----:B------:R-:W5:Y:S04]  /*8fa0*/  LDL.64 R114, [R1+0x2b8] ;  /* 0x0002b80001727983 */ /* 0x000f680000100a00 */
[----:B------:R-:W5:Y:S01]  /*8fb0*/  LDG.E.U16 R38, desc[UR10][R38.64] ;  /* 0x0000000a26267981 */ /* 0x000f62000c1e1500 */
[----:B---3--:R-:W-:-:S03]  /*8fc0*/  IMAD.WIDE R34, R6, 0x2, R116 ;  /* 0x0000000206227825 */ /* 0x008fc600078e0274 */
[----:B------:R-:W3:Y:S01]  /*8fd0*/  LDL.64 R116, [R1+0x2c8] ;  /* 0x0002c80001747983 */ /* 0x000ee20000100a00 */
[----:B----4-:R-:W-:-:S03]  /*8fe0*/  IMAD.WIDE R44, R6, 0x2, R44 ;  /* 0x00000002062c7825 */ /* 0x010fc600078e022c */
[----:B------:R-:W4:Y:S04]  /*8ff0*/  LDG.E.U16 R34, desc[UR10][R34.64] ;  /* 0x0000000a22227981 */ /* 0x000f28000c1e1500 */
[----:B------:R0:W4:Y:S01]  /*9000*/  LDG.E.U16 R39, desc[UR10][R40.64] ;  /* 0x0000000a28277981 */ /* 0x000122000c1e1500 */
[----:B------:R-:W-:-:S03]  /*9010*/  IMAD.WIDE R112, R6, 0x2, R112 ;  /* 0x0000000206707825 */ /* 0x000fc600078e0270 */
[----:B------:R1:W4:Y:S01]  /*9020*/  LDG.E.U16 R35, desc[UR10][R44.64] ;  /* 0x0000000a2c237981 */ /* 0x000322000c1e1500 */
[----:B0-----:R-:W-:-:S03]  /*9030*/  IMAD.WIDE R40, R6, 0x2, R122 ;  /* 0x0000000206287825 */ /* 0x001fc600078e027a */
[----:B------:R-:W4:Y:S04]  /*9040*/  LDL.64 R122, [R1+0x2a8] ;  /* 0x0002a800017a7983 */ /* 0x000f280000100a00 */
[----:B------:R-:W4:Y:S01]  /*9050*/  LDG.E.U16 R40, desc[UR10][R40.64] ;  /* 0x0000000a28287981 */ /* 0x000f22000c1e1500 */
[----:B-1----:R-:W-:-:S03]  /*9060*/  IMAD.WIDE R44, R6, 0x2, R128 ;  /* 0x00000002062c7825 */ /* 0x002fc600078e0280 */
[----:B------:R-:W4:Y:S04]  /*9070*/  LDL.64 R128, [R1+0x288] ;  /* 0x0002880001807983 */ /* 0x000f280000100a00 */
[----:B------:R-:W4:Y:S04]  /*9080*/  LDG.E.U16 R44, desc[UR10][R44.64] ;  /* 0x0000000a2c2c7981 */ /* 0x000f28000c1e1500 */
[----:B------:R2:W4:Y:S01]  /*9090*/  LDG.E.U16 R41, desc[UR10][R112.64] ;  /* 0x0000000a70297981 */ /* 0x000522000c1e1500 */
[----:B------:R-:W-:-:S03]  /*90a0*/  IMAD.WIDE R42, R6, 0x2, R120 ;  /* 0x00000002062a7825 */ /* 0x000fc600078e0278 */
[----:B------:R-:W4:Y:S04]  /*90b0*/  LDL.64 R120, [R1+0x298] ;  /* 0x0002980001787983 */ /* 0x000f280000100a00 */
[----:B------:R-:W4:Y:S01]  /*90c0*/  LDG.E.U16 R42, desc[UR10][R42.64] ;  /* 0x0000000a2a2a7981 */ /* 0x000f22000c1e1500 */
[----:B--2---:R-:W-:-:S03]  /*90d0*/  IMAD.WIDE R112, R6, 0x2, R124 ;  /* 0x0000000206707825 */ /* 0x004fc600078e027c */
[----:B------:R-:W2:Y:S04]  /*90e0*/  LDL.64 R124, [R1+0x268] ;  /* 0x00026800017c7983 */ /* 0x000ea80000100a00 */
[----:B------:R-:W2:Y:S01]  /*90f0*/  LDG.E.U16 R112, desc[UR10][R112.64] ;  /* 0x0000000a70707981 */ /* 0x000ea2000c1e1500 */
[----:B------:R-:W-:-:S05]  /*9100*/  IMAD.WIDE R46, R6, 0x2, R46 ;  /* 0x00000002062e7825 */ /* 0x000fca00078e022e */
[----:B------:R0:W2:Y:S01]  /*9110*/  LDG.E.U16 R43, desc[UR10][R46.64] ;  /* 0x0000000a2e2b7981 */ /* 0x0000a2000c1e1500 */
[----:B------:R-:W-:-:S05]  /*9120*/  IMAD.WIDE R118, R6, 0x2, R118 ;  /* 0x0000000206767825 */ /* 0x000fca00078e0276 */
[----:B------:R-:W2:Y:S01]  /*9130*/  LDG.E.U16 R45, desc[UR10][R118.64] ;  /* 0x0000000a762d7981 */ /* 0x000ea2000c1e1500 */
[----:B-----5:R-:W-:-:S05]  /*9140*/  IMAD.WIDE R114, R6, 0x2, R114 ;  /* 0x0000000206727825 */ /* 0x020fca00078e0272 */
[----:B------:R1:W5:Y:S01]  /*9150*/  LDG.E.U16 R113, desc[UR10][R114.64] ;  /* 0x0000000a72717981 */ /* 0x000362000c1e1500 */
[----:B0-----:R-:W-:-:S03]  /*9160*/  IMAD.WIDE R46, R6, 0x2, R126 ;  /* 0x00000002062e7825 */ /* 0x001fc600078e027e */
[----:B------:R-:W5:Y:S01]  /*9170*/  LDL.64 R126, [R1+0x278] ;  /* 0x00027800017e7983 */ /* 0x000f620000100a00 */
[----:B---3--:R-:W-:-:S03]  /*9180*/  IMAD.WIDE R116, R6, 0x2, R116 ;  /* 0x0000000206747825 */ /* 0x008fc600078e0274 */
[----:B------:R-:W3:Y:S01]  /*9190*/  LDG.E.U16 R46, desc[UR10][R46.64] ;  /* 0x0000000a2e2e7981 */ /* 0x000ee2000c1e1500 */
[----:B-1----:R-:W-:-:S03]  /*91a0*/  IMAD.WIDE R114, R6, 0x2, R132 ;  /* 0x0000000206727825 */ /* 0x002fc600078e0284 */
[----:B------:R-:W3:Y:S04]  /*91b0*/  LDL.64 R132, [R1+0x258] ;  /* 0x0002580001847983 */ /* 0x000ee80000100a00 */
[----:B------:R-:W3:Y:S01]  /*91c0*/  LDG.E.U16 R114, desc[UR10][R114.64] ;  /* 0x0000000a72727981 */ /* 0x000ee2000c1e1500 */
[----:B----4-:R-:W-:-:S03]  /*91d0*/  IMAD.WIDE R122, R6, 0x2, R122 ;  /* 0x00000002067a7825 */ /* 0x010fc600078e027a */
[----:B------:R-:W4:Y:S04]  /*91e0*/  LDG.E.U16 R47, desc[UR10][R116.64] ;  /* 0x0000000a742f7981 */ /* 0x000f28000c1e1500 */
[----:B------:R0:W4:Y:S01]  /*91f0*/  LDG.E.U16 R115, desc[UR10][R122.64] ;  /* 0x0000000a7a737981 */ /* 0x000122000c1e1500 */
[----:B------:R-:W-:-:S03]  /*9200*/  IMAD.WIDE R118, R6, 0x2, R138 ;  /* 0x0000000206767825 */ /* 0x000fc600078e028a */
[----:B------:R-:W4:Y:S01]  /*9210*/  LDL.64 R138, [R1+0x238] ;  /* 0x00023800018a7983 */ /* 0x000f220000100a00 */
[----:B------:R-:W-:-:S03]  /*9220*/  IMAD.WIDE R128, R6, 0x2, R128 ;  /* 0x0000000206807825 */ /* 0x000fc600078e0280 */
[----:B------:R-:W4:Y:S01]  /*9230*/  LDG.E.U16 R118, desc[UR10][R118.64] ;  /* 0x0000000a76767981 */ /* 0x000f22000c1e1500 */
[----:B0-----:R-:W-:-:S03]  /*9240*/  IMAD.WIDE R122, R6, 0x2, R144 ;  /* 0x00000002067a7825 */ /* 0x001fc600078e0290 */
[----:B------:R-:W4:Y:S04]  /*9250*/  LDL.64 R144, [R1+0x210] ;  /* 0x0002100001907983 */ /* 0x000f280000100a00 */
[----:B------:R-:W4:Y:S01]  /*9260*/  LDG.E.U16 R122, desc[UR10][R122.64] ;  /* 0x0000000a7a7a7981 */ /* 0x000f22000c1e1500 */
[----:B------:R-:W-:-:S03]  /*9270*/  IMAD.WIDE R116, R6, 0x2, R130 ;  /* 0x0000000206747825 */ /* 0x000fc600078e0282 */
[----:B------:R-:W4:Y:S01]  /*9280*/  LDL.64 R130, [R1+0x248] ;  /* 0x0002480001827983 */ /* 0x000f220000100a00 */
[----:B------:R-:W-:-:S03]  /*9290*/  IMAD.WIDE R120, R6, 0x2, R120 ;  /* 0x0000000206787825 */ /* 0x000fc600078e0278 */
[----:B------:R0:W4:Y:S04]  /*92a0*/  LDG.E.U16 R119, desc[UR10][R128.64] ;  /* 0x0000000a80777981 */ /* 0x000128000c1e1500 */
[----:B------:R-:W4:Y:S01]  /*92b0*/  LDG.E.U16 R116, desc[UR10][R116.64] ;  /* 0x0000000a74747981 */ /* 0x000f22000c1e1500 */
[----:B0-----:R-:W-:-:S03]  /*92c0*/  IMAD.WIDE R128, R6, 0x2, R148 ;  /* 0x0000000206807825 */ /* 0x001fc600078e0294 */
[----:B------:R-:W4:Y:S04]  /*92d0*/  LDL.64 R148, [R1+0x1e8] ;  /* 0x0001e80001947983 */ /* 0x000f280000100a00 */
[----:B------:R0:W4:Y:S04]  /*92e0*/  LDG.E.U16 R117, desc[UR10][R120.64] ;  /* 0x0000000a78757981 */ /* 0x000128000c1e1500 */
[----:B------:R-:W4:Y:S01]  /*92f0*/  LDG.E.U16 R128, desc[UR10][R128.64] ;  /* 0x0000000a80807981 */ /* 0x000f22000c1e1500 */
[----:B0-----:R-:W-:-:S03]  /*9300*/  IMAD.WIDE R120, R6, 0x2, R136 ;  /* 0x0000000206787825 */ /* 0x001fc600078e0288 */
[----:B------:R-:W4:Y:S04]  /*9310*/  LDL.64 R136, [R1+0x228] ;  /* 0x0002280001887983 */ /* 0x000f280000100a00 */
[----:B------:R-:W4:Y:S01]  /*9320*/  LDG.E.U16 R120, desc[UR10][R120.64] ;  /* 0x0000000a78787981 */ /* 0x000f22000c1e1500 */
[----:B--2---:R-:W-:-:S05]  /*9330*/  IMAD.WIDE R124, R6, 0x2, R124 ;  /* 0x00000002067c7825 */ /* 0x004fca00078e027c */
[----:B------:R0:W2:Y:S02]  /*9340*/  LDG.E.U16 R123, desc[UR10][R124.64] ;  /* 0x0000000a7c7b7981 */ /* 0x0000a4000c1e1500 */
[C---:B0-----:R-:W-:Y:S02]  /*9350*/  IMAD.WIDE R124, R6.reuse, 0x2, R134 ;  /* 0x00000002067c7825 */ /* 0x041fe400078e0286 */
[----:B------:R-:W2:Y:S04]  /*9360*/  LDL.64 R134, [R1+0x218] ;  /* 0x0002180001867983 */ /* 0x000ea80000100a00 */
[----:B------:R-:W2:Y:S01]  /*9370*/  LDG.E.U16 R124, desc[UR10][R124.64] ;  /* 0x0000000a7c7c7981 */ /* 0x000ea2000c1e1500 */
[----:B-----5:R-:W-:-:S05]  /*9380*/  IMAD.WIDE R126, R6, 0x2, R126 ;  /* 0x00000002067e7825 */ /* 0x020fca00078e027e */
[----:B------:R0:W5:Y:S01]  /*9390*/  LDG.E.U16 R121, desc[UR10][R126.64] ;  /* 0x0000000a7e797981 */ /* 0x000162000c1e1500 */
[----:B---3--:R-:W-:-:S05]  /*93a0*/  IMAD.WIDE R132, R6, 0x2, R132 ;  /* 0x0000000206847825 */ /* 0x008fca00078e0284 */
[----:B------:R1:W3:Y:S01]  /*93b0*/  LDG.E.U16 R125, desc[UR10][R132.64] ;  /* 0x0000000a847d7981 */ /* 0x0002e2000c1e1500 */
[----:B0-----:R-:W-:-:S03]  /*93c0*/  IMAD.WIDE R126, R6, 0x2, R142 ;  /* 0x00000002067e7825 */ /* 0x001fc600078e028e */
[----:B------:R-:W5:Y:S04]  /*93d0*/  LDL.64 R142, [R1+0x208] ;  /* 0x00020800018e7983 */ /* 0x000f680000100a00 */
[----:B------:R-:W3:Y:S01]  /*93e0*/  LDG.E.U16 R126, desc[UR10][R126.64] ;  /* 0x0000000a7e7e7981 */ /* 0x000ee2000c1e1500 */
[----:B-1----:R-:W-:-:S03]  /*93f0*/  IMAD.WIDE R132, R6, 0x2, R146 ;  /* 0x0000000206847825 */ /* 0x002fc600078e0292 */
[----:B------:R-:W3:Y:S01]  /*9400*/  LDL.64 R146, [R1+0x1d8] ;  /* 0x0001d80001927983 */ /* 0x000ee20000100a00 */
[----:B----4-:R-:W-:-:S03]  /*9410*/  IMAD.WIDE R138, R6, 0x2, R138 ;  /* 0x00000002068a7825 */ /* 0x010fc600078e028a */
[----:B------:R-:W4:Y:S04]  /*9420*/  LDG.E.U16 R132, desc[UR10][R132.64] ;  /* 0x0000000a84847981 */ /* 0x000f28000c1e1500 */
[----:B------:R0:W4:Y:S01]  /*9430*/  LDG.E.U16 R129, desc[UR10][R138.64] ;  /* 0x0000000a8a817981 */ /* 0x000122000c1e1500 */
[----:B------:R-:W-:-:S04]  /*9440*/  IMAD.WIDE R130, R6, 0x2, R130 ;  /* 0x0000000206827825 */ /* 0x000fc800078e0282 */
[C---:B0-----:R-:W-:Y:S01]  /*9450*/  IMAD.WIDE R138, R6.reuse, 0x2, R158 ;  /* 0x00000002068a7825 */ /* 0x041fe200078e029e */
[----:B------:R0:W4:Y:S04]  /*9460*/  LDG.E.U16 R127, desc[UR10][R130.64] ;  /* 0x0000000a827f7981 */ /* 0x000128000c1e1500 */
[----:B------:R-:W3:Y:S04]  /*9470*/  LDL.64 R158, [R1+0x1b8] ;  /* 0x0001b800019e7983 */ /* 0x000ee80000100a00 */
[----:B------:R-:W4:Y:S01]  /*9480*/  LDG.E.U16 R138, desc[UR10][R138.64] ;  /* 0x0000000a8a8a7981 */ /* 0x000f22000c1e1500 */
[----:B0-----:R-:W-:-:S03]  /*9490*/  IMAD.WIDE R130, R6, 0x2, R140 ;  /* 0x0000000206827825 */ /* 0x001fc600078e028c */
[----:B------:R-:W4:Y:S01]  /*94a0*/  LDL.64 R140, [R1+0x1f8] ;  /* 0x0001f800018c7983 */ /* 0x000f220000100a00 */
[----:B------:R-:W-:-:S03]  /*94b0*/  IMAD.WIDE R148, R6, 0x2, R148 ;  /* 0x0000000206947825 */ /* 0x000fc600078e0294 */
[----:B------:R-:W4:Y:S04]  /*94c0*/  LDG.E.U16 R130, desc[UR10][R130.64] ;  /* 0x0000000a82827981 */ /* 0x000f28000c1e1500 */
[----:B------:R-:W4:Y:S01]  /*94d0*/  LDG.E.U16 R139, desc[UR10][R148.64] ;  /* 0x0000000a948b7981 */ /* 0x000f22000c1e1500 */
[----:B------:R-:W-:-:S03]  /*94e0*/  IMAD.WIDE R136, R6, 0x2, R136 ;  /* 0x0000000206887825 */ /* 0x000fc600078e0288 */
[----:B------:R-:W3:Y:S04]  /*94f0*/  LDL.64 R148, [R1+0x1c0] ;  /* 0x0001c00001947983 */ /* 0x000ee80000100a00 */
[----:B------:R0:W4:Y:S02]  /*9500*/  LDG.E.U16 R131, desc[UR10][R136.64] ;  /* 0x0000000a88837981 */ /* 0x000124000c1e1500 */
[C---:B0-----:R-:W-:Y:S02]  /*9510*/  IMAD.WIDE R136, R6.reuse, 0x2, R162 ;  /* 0x0000000206887825 */ /* 0x041fe400078e02a2 */
[----:B------:R-:W3:Y:S04]  /*9520*/  LDL.64 R162, [R1+0x198] ;  /* 0x0001980001a27983 */ /* 0x000ee80000100a00 */
[----:B------:R-:W4:Y:S01]  /*9530*/  LDG.E.U16 R136, desc[UR10][R136.64] ;  /* 0x0000000a88887981 */ /* 0x000f22000c1e1500 */
[----:B--2---:R-:W-:-:S05]  /*9540*/  IMAD.WIDE R134, R6, 0x2, R134 ;  /* 0x0000000206867825 */ /* 0x004fca00078e0286 */
[----:B------:R0:W2:Y:S02]  /*9550*/  LDG.E.U16 R133, desc[UR10][R134.64] ;  /* 0x0000000a86857981 */ /* 0x0000a4000c1e1500 */
[C---:B0-----:R-:W-:Y:S02]  /*9560*/  IMAD.WIDE R134, R6.reuse, 0x2, R144 ;  /* 0x0000000206867825 */ /* 0x041fe400078e0290 */
[----:B------:R-:W4:Y:S04]  /*9570*/  LDL.64 R144, [R1+0x1c8] ;  /* 0x0001c80001907983 */ /* 0x000f280000100a00 */
[----:B------:R-:W2:Y:S01]  /*9580*/  LDG.E.U16 R134, desc[UR10][R134.64] ;  /* 0x0000000a86867981 */ /* 0x000ea2000c1e1500 */
[----:B-----5:R-:W-:-:S05]  /*9590*/  IMAD.WIDE R142, R6, 0x2, R142 ;  /* 0x00000002068e7825 */ /* 0x020fca00078e028e */
[----:B------:R0:W5:Y:S02]  /*95a0*/  LDG.E.U16 R135, desc[UR10][R142.64] ;  /* 0x0000000a8e877981 */ /* 0x000164000c1e1500 */
[C---:B0-----:R-:W-:Y:S02]  /*95b0*/  IMAD.WIDE R142, R6.reuse, 0x2, R160 ;  /* 0x00000002068e7825 */ /* 0x041fe400078e02a0 */
[----:B------:R-:W2:Y:S04]  /*95c0*/  LDL.64 R160, [R1+0x188] ;  /* 0x0001880001a07983 */ /* 0x000ea80000100a00 */
[----:B------:R-:W5:Y:S01]  /*95d0*/  LDG.E.U16 R142, desc[UR10][R142.64] ;  /* 0x0000000a8e8e7981 */ /* 0x000f62000c1e1500 */
[----:B---3--:R-:W-:-:S04]  /*95e0*/  IMAD.WIDE R162, R6, 0x2, R162 ;  /* 0x0000000206a27825 */ /* 0x008fc800078e02a2 */
[----:B----4-:R-:W-:-:S05]  /*95f0*/  IMAD.WIDE R144, R6, 0x2, R144 ;  /* 0x0000000206907825 */ /* 0x010fca00078e0290 */
[----:B------:R0:W3:Y:S02]  /*9600*/  LDG.E.U16 R143, desc[UR10][R144.64] ;  /* 0x0000000a908f7981 */ /* 0x0000e4000c1e1500 */
[----:B0-----:R-:W-:-:S04]  /*9610*/  IMAD.WIDE R144, R6, 0x2, R148 ;  /* 0x0000000206907825 */ /* 0x001fc800078e0294 */
[C---:B------:R-:W-:Y:S02]  /*9620*/  IMAD.WIDE R148, R6.reuse, 0x2, R218 ;  /* 0x0000000206947825 */ /* 0x040fe400078e02da */
[----:B------:R-:W4:Y:S04]  /*9630*/  LDG.E.U16 R144, desc[UR10][R144.64] ;  /* 0x0000000a90907981 */ /* 0x000f28000c1e1500 */
[----:B------:R-:W4:Y:S01]  /*9640*/  LDG.E.U16 R148, desc[UR10][R148.64] ;  /* 0x0000000a94947981 */ /* 0x000f22000c1e1500 */
[----:B------:R-:W-:-:S03]  /*9650*/  IMAD.WIDE R158, R6, 0x2, R158 ;  /* 0x00000002069e7825 */ /* 0x000fc600078e029e */
[----:B------:R-:W2:Y:S04]  /*9660*/  LDL.64 R218, [R1+0x168] ;  /* 0x0001680001da7983 */ /* 0x000ea80000100a00 */
[----:B------:R0:W5:Y:S04]  /*9670*/  LDG.E.U16 R145, desc[UR10][R158.64] ;  /* 0x0000000a9e917981 */ /* 0x000168000c1e1500 */
[----:B------:R-:W3:Y:S04]  /*9680*/  LDG.E.U16 R149, desc[UR10][R162.64] ;  /* 0x0000000aa2957981 */ /* 0x000ee8000c1e1500 */
[----:B------:R-:W4:Y:S01]  /*9690*/  LDL.64 R162, [R1+0x178] ;  /* 0x0001780001a27983 */ /* 0x000f220000100a00 */
[----:B0-----:R-:W-:-:S03]  /*96a0*/  IMAD.WIDE R158, R6, 0x2, R244 ;  /* 0x00000002069e7825 */ /* 0x001fc600078e02f4 */
[----:B------:R-:W5:Y:S04]  /*96b0*/  LDL.64 R244, [R1+0x128] ;  /* 0x0001280001f47983 */ /* 0x000f680000100a00 */
[----:B------:R4:W3:Y:S02]  /*96c0*/  LDG.E.U16 R152, desc[UR10][R158.64] ;  /* 0x0000000a9e987981 */ /* 0x0008e4000c1e1500 */
[----:B----4-:R-:W-:-:S05]  /*96d0*/  IMAD.WIDE R158, R6, 0x2, R162 ;  /* 0x00000002069e7825 */ /* 0x010fca00078e02a2 */
[----:B------:R0:W4:Y:S04]  /*96e0*/  LDG.E.U16 R164, desc[UR10][R158.64] ;  /* 0x0000000a9ea47981 */ /* 0x000128000c1e1500 */
[----:B------:R-:W0:Y:S02]  /*96f0*/  LDL.64 R158, [R1+0x158] ;  /* 0x00015800019e7983 */ /* 0x000e240000100a00 */
[----:B0-----:R-:W-:-:S05]  /*9700*/  IMAD.WIDE R158, R6, 0x2, R158 ;  /* 0x00000002069e7825 */ /* 0x001fca00078e029e */
        /* <DEDUP_REMOVED lines=9> */
[----:B------:R-:W4:Y:S04]  /*97a0*/  LDG.E.U16 R188, desc[UR10][R158.64] ;  /* 0x0000000a9ebc7981 */ /* 0x000f28000c1e1500 */
[----:B------:R-:W5:Y:S01]  /*97b0*/  LDL.64 R158, [R1+0x58] ;  /* 0x00005800019e7983 */ /* 0x000f620000100a00 */
[----:B------:R-:W-:-:S05]  /*97c0*/  IMAD.WIDE R140, R6, 0x2, R140 ;  /* 0x00000002068c7825 */ /* 0x000fca00078e028c */
[----:B------:R0:W3:Y:S01]  /*97d0*/  LDG.E.U16 R137, desc[UR10][R140.64] ;  /* 0x0000000a8c897981 */ /* 0x0000e2000c1e1500 */
[----:B------:R-:W-:-:S04]  /*97e0*/  IMAD.WIDE R146, R6, 0x2, R146 ;  /* 0x0000000206927825 */ /* 0x000fc800078e0292 */
[C---:B0-----:R-:W-:Y:S02]  /*97f0*/  IMAD.WIDE R140, R6.reuse, 0x2, R150 ;  /* 0x00000002068c7825 */ /* 0x041fe400078e0296 */
[----:B------:R-:W4:Y:S02]  /*9800*/  LDL.64 R150, [R1+0x1a8] ;  /* 0x0001a80001967983 */ /* 0x000f240000100a00 */
[C---:B--2---:R-:W-:Y:S02]  /*9810*/  IMAD.WIDE R162, R6.reuse, 0x2, R218 ;  /* 0x0000000206a27825 */ /* 0x044fe400078e02da */
[----:B------:R-:W2:Y:S04]  /*9820*/  LDG.E.U16 R140, desc[UR10][R140.64] ;  /* 0x0000000a8c8c7981 */ /* 0x000ea8000c1e1500 */
[----:B------:R-:W2:Y:S04]  /*9830*/  LDG.E.U16 R168, desc[UR10][R162.64] ;  /* 0x0000000aa2a87981 */ /* 0x000ea8000c1e1500 */
[----:B------:R-:W3:Y:S04]  /*9840*/  LDL.64 R218, [R1+0xd8] ;  /* 0x0000d80001da7983 */ /* 0x000ee80000100a00 */
[----:B------:R0:W2:Y:S04]  /*9850*/  LDG.E.U16 R141, desc[UR10][R146.64] ;  /* 0x0000000a928d7981 */ /* 0x0000a8000c1e1500 */
[----:B------:R-:W3:Y:S01]  /*9860*/  LDL.64 R162, [R1+0x148] ;  /* 0x0001480001a27983 */ /* 0x000ee20000100a00 */
[----:B-----5:R-:W-:-:S05]  /*9870*/  IMAD.WIDE R158, R6, 0x2, R158 ;  /* 0x00000002069e7825 */ /* 0x020fca00078e029e */
[----:B------:R-:W5:Y:S04]  /*9880*/  LDG.E.U16 R194, desc[UR10][R158.64] ;  /* 0x0000000a9ec27981 */ /* 0x000f68000c1e1500 */
[----:B------:R-:W2:Y:S01]  /*9890*/  LDL.64 R158, [R1+0x110] ;  /* 0x00011000019e7983 */ /* 0x000ea20000100a00 */
[----:B0-----:R-:W-:-:S03]  /*98a0*/  IMAD.WIDE R146, R6, 0x2, R220 ;  /* 0x0000000206927825 */ /* 0x001fc600078e02dc */
[----:B------:R-:W5:Y:S01]  /*98b0*/  LDL.64 R220, [R1+0x170] ;  /* 0x0001700001dc7983 */ /* 0x000f620000100a00 */
[----:B----4-:R-:W-:-:S03]  /*98c0*/  IMAD.WIDE R150, R6, 0x2, R150 ;  /* 0x0000000206967825 */ /* 0x010fc600078e0296 */
[----:B------:R-:W4:Y:S01]  /*98d0*/  LDG.E.U16 R146, desc[UR10][R146.64] ;  /* 0x0000000a92927981 */ /* 0x000f22000c1e1500 */
[----:B------:R-:W-:-:S03]  /*98e0*/  IMAD.WIDE R160, R6, 0x2, R160 ;  /* 0x0000000206a07825 */ /* 0x000fc600078e02a0 */
[----:B------:R0:W4:Y:S02]  /*98f0*/  LDG.E.U16 R147, desc[UR10][R150.64] ;  /* 0x0000000a96937981 */ /* 0x000124000c1e1500 */
[C---:B0-----:R-:W-:Y:S02]  /*9900*/  IMAD.WIDE R150, R6.reuse, 0x2, R246 ;  /* 0x0000000206967825 */ /* 0x041fe400078e02f6 */
[----:B------:R-:W4:Y:S02]  /*9910*/  LDL.64 R246, [R1+0x130] ;  /* 0x0001300001f67983 */ /* 0x000f240000100a00 */
[C---:B---3--:R-:W-:Y:S02]  /*9920*/  IMAD.WIDE R162, R6.reuse, 0x2, R162 ;  /* 0x0000000206a27825 */ /* 0x048fe400078e02a2 */
[----:B------:R-:W3:Y:S04]  /*9930*/  LDG.E.U16 R150, desc[UR10][R150.64] ;  /* 0x0000000a96967981 */ /* 0x000ee8000c1e1500 */
[----:B------:R-:W3:Y:S04]  /*9940*/  LDG.E.U16 R174, desc[UR10][R162.64] ;  /* 0x0000000aa2ae7981 */ /* 0x000ee8000c1e1500 */
[----:B------:R5:W3:Y:S01]  /*9950*/  LDG.E.U16 R151, desc[UR10][R160.64] ;  /* 0x0000000aa0977981 */ /* 0x000ae2000c1e1500 */
[----:B--2---:R-:W-:-:S05]  /*9960*/  IMAD.WIDE R158, R6, 0x2, R158 ;  /* 0x00000002069e7825 */ /* 0x004fca00078e029e */
[----:B------:R-:W2:Y:S04]  /*9970*/  LDG.E.U16 R200, desc[UR10][R158.64] ;  /* 0x0000000a9ec87981 */ /* 0x000ea8000c1e1500 */
[----:B------:R-:W4:Y:S01]  /*9980*/  LDL.64 R158, [R1+0xb0] ;  /* 0x0000b000019e7983 */ /* 0x000f220000100a00 */
[----:B-----5:R-:W-:-:S03]  /*9990*/  IMAD.WIDE R160, R6, 0x2, R220 ;  /* 0x0000000206a07825 */ /* 0x020fc600078e02dc */
[----:B------:R-:W5:Y:S01]  /*99a0*/  LDL.64 R220, [R1+0xf8] ;  /* 0x0000f80001dc7983 */ /* 0x000f620000100a00 */
[----:B------:R-:W-:-:S03]  /*99b0*/  IMAD.WIDE R162, R6, 0x2, R244 ;  /* 0x0000000206a27825 */ /* 0x000fc600078e02f4 */
[----:B------:R-:W2:Y:S04]  /*99c0*/  LDG.E.U16 R166, desc[UR10][R160.64] ;  /* 0x0000000aa0a67981 */ /* 0x000ea8000c1e1500 */
[----:B------:R0:W2:Y:S04]  /*99d0*/  LDG.E.U16 R180, desc[UR10][R162.64] ;  /* 0x0000000aa2b47981 */ /* 0x0000a8000c1e1500 */
[----:B------:R-:W3:Y:S04]  /*99e0*/  LDL.64 R244, [R1+0x18] ;  /* 0x0000180001f47983 */ /* 0x000ee80000100a00 */
[----:B------:R-:W5:Y:S01]  /*99f0*/  LDL.64 R160, [R1+0x150] ;  /* 0x0001500001a07983 */ /* 0x000f620000100a00 */
[----:B0-----:R-:W-:-:S03]  /*9a00*/  IMAD.WIDE R162, R6, 0x2, R218 ;  /* 0x0000000206a27825 */ /* 0x001fc600078e02da */
[----:B------:R-:W2:Y:S04]  /*9a10*/  LDL.64 R218, [R1+0xd0] ;  /* 0x0000d00001da7983 */ /* 0x000ea80000100a00 */
[----:B------:R-:W2:Y:S04]  /*9a20*/  LDG.E.U16 R186, desc[UR10][R162.64] ;  /* 0x0000000aa2ba7981 */ /* 0x000ea8000c1e1500 */
[----:B------:R-:W3:Y:S01]  /*9a30*/  LDL.64 R162, [R1+0x78] ;  /* 0x0000780001a27983 */ /* 0x000ee20000100a00 */
[----:B----4-:R-:W-:-:S05]  /*9a40*/  IMAD.WIDE R158, R6, 0x2, R158 ;  /* 0x00000002069e7825 */ /* 0x010fca00078e029e */
[----:B------:R-:W4:Y:S04]  /*9a50*/  LDG.E.U16 R206, desc[UR10][R158.64] ;  /* 0x0000000a9ece7981 */ /* 0x000f28000c1e1500 */
[----:B------:R-:W4:Y:S01]  /*9a60*/  LDL.64 R158, [R1+0x50] ;  /* 0x00005000019e7983 */ /* 0x000f220000100a00 */
[----:B-----5:R-:W-:-:S05]  /*9a70*/  IMAD.WIDE R160, R6, 0x2, R160 ;  /* 0x0000000206a07825 */ /* 0x020fca00078e02a0 */
[----:B------:R0:W5:Y:S02]  /*9a80*/  LDG.E.U16 R172, desc[UR10][R160.64] ;  /* 0x0000000aa0ac7981 */ /* 0x000164000c1e1500 */
[C---:B0-----:R-:W-:Y:S02]  /*9a90*/  IMAD.WIDE R160, R6.reuse, 0x2, R246 ;  /* 0x0000000206a07825 */ /* 0x041fe400078e02f6 */
[----:B------:R-:W5:Y:S02]  /*9aa0*/  LDL.64 R246, [R1+0x38] ;  /* 0x0000380001f67983 */ /* 0x000f640000100a00 */
[C---:B---3--:R-:W-:Y:S02]  /*9ab0*/  IMAD.WIDE R162, R6.reuse, 0x2, R162 ;  /* 0x0000000206a27825 */ /* 0x048fe400078e02a2 */
[----:B------:R0:W3:Y:S04]  /*9ac0*/  LDG.E.U16 R178, desc[UR10][R160.64] ;  /* 0x0000000aa0b27981 */ /* 0x0000e8000c1e1500 */
[----:B------:R1:W3:Y:S01]  /*9ad0*/  LDG.E.U16 R192, desc[UR10][R162.64] ;  /* 0x0000000aa2c07981 */ /* 0x0002e2000c1e1500 */
[----:B0-----:R-:W-:-:S03]  /*9ae0*/  IMAD.WIDE R160, R6, 0x2, R220 ;  /* 0x0000000206a07825 */ /* 0x001fc600078e02dc */
[----:B------:R-:W3:Y:S01]  /*9af0*/  LDL.64 R220, [R1+0xf0] ;  /* 0x0000f00001dc7983 */ /* 0x000ee20000100a00 */
[----:B-1----:R-:W-:-:S03]  /*9b00*/  IMAD.WIDE R162, R6, 0x2, R244 ;  /* 0x0000000206a27825 */ /* 0x002fc600078e02f4 */
[----:B------:R-:W3:Y:S04]  /*9b10*/  LDG.E.U16 R184, desc[UR10][R160.64] ;  /* 0x0000000aa0b87981 */ /* 0x000ee8000c1e1500 */
[----:B------:R2:W3:Y:S04]  /*9b20*/  LDG.E.U16 R198, desc[UR10][R162.64] ;  /* 0x0000000aa2c67981 */ /* 0x0004e8000c1e1500 */
[----:B------:R-:W3:Y:S04]  /*9b30*/  LDL.64 R244, [R1+0x10] ;  /* 0x0000100001f47983 */ /* 0x000ee80000100a00 */
[----:B------:R-:W5:Y:S01]  /*9b40*/  LDL.64 R160, [R1+0x98] ;  /* 0x0000980001a07983 */ /* 0x000f620000100a00 */
[----:B--2---:R-:W-:-:S03]  /*9b50*/  IMAD.WIDE R162, R6, 0x2, R218 ;  /* 0x0000000206a27825 */ /* 0x004fc600078e02da */
        /* <DEDUP_REMOVED lines=20> */
[----:B--2---:R-:W-:-:S04]  /*9ca0*/  IMAD.WIDE R162, R6, 0x2, R218 ;  /* 0x0000000206a27825 */ /* 0x004fc800078e02da */
[----:B----4-:R-:W-:-:S05]  /*9cb0*/  IMAD.WIDE R158, R6, 0x2, R158 ;  /* 0x00000002069e7825 */ /* 0x010fca00078e029e */
[----:B------:R-:W2:Y:S04]  /*9cc0*/  LDG.E.U16 R218, desc[UR10][R158.64] ;  /* 0x0000000a9eda7981 */ /* 0x000ea8000c1e1500 */
[----:B------:R-:W4:Y:S01]  /*9cd0*/  LDL.64 R158, [R1+0xa8] ;  /* 0x0000a800019e7983 */ /* 0x000f220000100a00 */
[----:B-----5:R-:W-:-:S05]  /*9ce0*/  IMAD.WIDE R160, R6, 0x2, R160 ;  /* 0x0000000206a07825 */ /* 0x020fca00078e02a0 */
[----:B------:R0:W5:Y:S02]  /*9cf0*/  LDG.E.U16 R208, desc[UR10][R160.64] ;  /* 0x0000000aa0d07981 */ /* 0x000164000c1e1500 */
[C---:B0-----:R-:W-:Y:S02]  /*9d00*/  IMAD.WIDE R160, R6.reuse, 0x2, R246 ;  /* 0x0000000206a07825 */ /* 0x041fe400078e02f6 */
[----:B------:R-:W2:Y:S04]  /*9d10*/  LDL.64 R246, [R1+0x28] ;  /* 0x0000280001f67983 */ /* 0x000ea80000100a00 */
[----:B------:R3:W5:Y:S02]  /*9d20*/  LDG.E.U16 R214, desc[UR10][R160.64] ;  /* 0x0000000aa0d67981 */ /* 0x000764000c1e1500 */
[----:B---3--:R-:W-:-:S02]  /*9d30*/  IMAD.WIDE R160, R6, 0x2, R220 ;  /* 0x0000000206a07825 */ /* 0x008fc400078e02dc */
[----:B------:R-:W3:Y:S04]  /*9d40*/  LDG.E.U16 R220, desc[UR10][R162.64] ;  /* 0x0000000aa2dc7981 */ /* 0x000ee8000c1e1500 */
[----:B------:R-:W3:Y:S04]  /*9d50*/  LDG.E.U16 R219, desc[UR10][R160.64] ;  /* 0x0000000aa0db7981 */ /* 0x000ee8000c1e1500 */
[----:B------:R-:W2:Y:S04]  /*9d60*/  LDL.64 R162, [R1+0x68] ;  /* 0x0000680001a27983 */ /* 0x000ea80000100a00 */
[----:B------:R-:W5:Y:S01]  /*9d70*/  LDL.64 R160, [R1+0x88] ;  /* 0x0000880001a07983 */ /* 0x000f620000100a00 */
[----:B----4-:R-:W-:-:S05]  /*9d80*/  IMAD.WIDE R158, R6, 0x2, R158 ;  /* 0x00000002069e7825 */ /* 0x010fca00078e029e */
[----:B------:R0:W4:Y:S04]  /*9d90*/  LDG.E.U16 R221, desc[UR10][R158.64] ;  /* 0x0000000a9edd7981 */ /* 0x000128000c1e1500 */
[----:B------:R-:W0:Y:S02]  /*9da0*/  LDL.64 R158, [R1+0x48] ;  /* 0x00004800019e7983 */ /* 0x000e240000100a00 */
[----:B0-----:R-:W-:-:S05]  /*9db0*/  IMAD.WIDE R158, R6, 0x2, R158 ;  /* 0x00000002069e7825 */ /* 0x001fca00078e029e */
[----:B------:R-:W4:Y:S04]  /*9dc0*/  LDG.E.U16 R227, desc[UR10][R158.64] ;  /* 0x0000000a9ee37981 */ /* 0x000f28000c1e1500 */
[----:B------:R-:W3:Y:S01]  /*9dd0*/  LDL.64 R158, [R1+0x160] ;  /* 0x00016000019e7983 */ /* 0x000ee20000100a00 */
[----:B-----5:R-:W-:-:S04]  /*9de0*/  IMAD.WIDE R160, R6, 0x2, R160 ;  /* 0x0000000206a07825 */ /* 0x020fc800078e02a0 */
[C---:B--2---:R-:W-:Y:S01]  /*9df0*/  IMAD.WIDE R162, R6.reuse, 0x2, R162 ;  /* 0x0000000206a27825 */ /* 0x044fe200078e02a2 */
[----:B------:R0:W2:Y:S04]  /*9e00*/  LDG.E.U16 R223, desc[UR10][R160.64] ;  /* 0x0000000aa0df7981 */ /* 0x0000a8000c1e1500 */
[----:B------:R1:W5:Y:S01]  /*9e10*/  LDG.E.U16 R225, desc[UR10][R162.64] ;  /* 0x0000000aa2e17981 */ /* 0x000362000c1e1500 */
[----:B0-----:R-:W-:-:S03]  /*9e20*/  IMAD.WIDE R160, R6, 0x2, R246 ;  /* 0x0000000206a07825 */ /* 0x001fc600078e02f6 */
[----:B------:R-:W4:Y:S01]  /*9e30*/  LDL.64 R246, [R1+0x80] ;  /* 0x0000800001f67983 */ /* 0x000f220000100a00 */
[----:B-1----:R-:W-:-:S03]  /*9e40*/  IMAD.WIDE R162, R6, 0x2, R244 ;  /* 0x0000000206a27825 */ /* 0x002fc600078e02f4 */
[----:B------:R0:W5:Y:S04]  /*9e50*/  LDG.E.U16 R229, desc[UR10][R160.64] ;  /* 0x0000000aa0e57981 */ /* 0x000168000c1e1500 */
[----:B------:R1:W5:Y:S04]  /*9e60*/  LDG.E.U16 R231, desc[UR10][R162.64] ;  /* 0x0000000aa2e77981 */ /* 0x000368000c1e1500 */
[----:B------:R-:W2:Y:S04]  /*9e70*/  LDL.64 R244, [R1+0x60] ;  /* 0x0000600001f47983 */ /* 0x000ea80000100a00 */
[----:B------:R-:W0:Y:S04]  /*9e80*/  LDL.64 R160, [R1+0x140] ;  /* 0x0001400001a07983 */ /* 0x000e280000100a00 */
[----:B------:R-:W1:Y:S01]  /*9e90*/  LDL.64 R162, [R1+0x120] ;  /* 0x0001200001a27983 */ /* 0x000e620000100a00 */
[----:B---3--:R-:W-:-:S05]  /*9ea0*/  IMAD.WIDE R158, R6, 0x2, R158 ;  /* 0x00000002069e7825 */ /* 0x008fca00078e029e */
[----:B------:R3:W5:Y:S04]  /*9eb0*/  LDG.E.U16 R233, desc[UR10][R158.64] ;  /* 0x0000000a9ee97981 */ /* 0x000768000c1e1500 */
[----:B------:R-:W3:Y:S01]  /*9ec0*/  LDL.64 R158, [R1+0x100] ;  /* 0x00010000019e7983 */ /* 0x000ee20000100a00 */
[----:B0-----:R-:W-:-:S04]  /*9ed0*/  IMAD.WIDE R160, R6, 0x2, R160 ;  /* 0x0000000206a07825 */ /* 0x001fc800078e02a0 */
[C---:B-1----:R-:W-:Y:S01]  /*9ee0*/  IMAD.WIDE R162, R6.reuse, 0x2, R162 ;  /* 0x0000000206a27825 */ /* 0x042fe200078e02a2 */
[----:B------:R0:W5:Y:S04]  /*9ef0*/  LDG.E.U16 R235, desc[UR10][R160.64] ;  /* 0x0000000aa0eb7981 */ /* 0x000168000c1e1500 */
[----:B------:R1:W5:Y:S04]  /*9f00*/  LDG.E.U16 R237, desc[UR10][R162.64] ;  /* 0x0000000aa2ed7981 */ /* 0x000368000c1e1500 */
[----:B------:R-:W0:Y:S04]  /*9f10*/  LDL.64 R160, [R1+0xe0] ;  /* 0x0000e00001a07983 */ /* 0x000e280000100a00 */
[----:B------:R-:W1:Y:S01]  /*9f20*/  LDL.64 R162, [R1+0xc0] ;  /* 0x0000c00001a27983 */ /* 0x000e620000100a00 */
[----:B---3--:R-:W-:-:S05]  /*9f30*/  IMAD.WIDE R158, R6, 0x2, R158 ;  /* 0x00000002069e7825 */ /* 0x008fca00078e029e */
[----:B------:R-:W3:Y:S04]  /*9f40*/  LDG.E.U16 R239, desc[UR10][R158.64] ;  /* 0x0000000a9eef7981 */ /* 0x000ee8000c1e1500 */
[----:B------:R-:W5:Y:S01]  /*9f50*/  LDL.64 R158, [R1+0xa0] ;  /* 0x0000a000019e7983 */ /* 0x000f620000100a00 */
[----:B0-----:R-:W-:-:S04]  /*9f60*/  IMAD.WIDE R160, R6, 0x2, R160 ;  /* 0x0000000206a07825 */ /* 0x001fc800078e02a0 */
[C---:B-1----:R-:W-:Y:S01]  /*9f70*/  IMAD.WIDE R162, R6.reuse, 0x2, R162 ;  /* 0x0000000206a27825 */ /* 0x042fe200078e02a2 */
[----:B------:R4:W3:Y:S04]  /*9f80*/  LDG.E.U16 R241, desc[UR10][R160.64] ;  /* 0x0000000aa0f17981 */ /* 0x0008e8000c1e1500 */
[----:B------:R2:W3:Y:S01]  /*9f90*/  LDG.E.U16 R243, desc[UR10][R162.64] ;  /* 0x0000000aa2f37981 */ /* 0x0004e2000c1e1500 */
[----:B----4-:R-:W-:-:S04]  /*9fa0*/  IMAD.WIDE R160, R6, 0x2, R246 ;  /* 0x0000000206a07825 */ /* 0x010fc800078e02f6 */
[C---:B--2---:R-:W-:Y:S02]  /*9fb0*/  IMAD.WIDE R162, R6.reuse, 0x2, R244 ;  /* 0x0000000206a27825 */ /* 0x044fe400078e02f4 */
[----:B------:R0:W2:Y:S04]  /*9fc0*/  LDG.E.U16 R245, desc[UR10][R160.64] ;  /* 0x0000000aa0f57981 */ /* 0x0000a8000c1e1500 */
[----:B------:R1:W4:Y:S04]  /*9fd0*/  LDG.E.U16 R247, desc[UR10][R162.64] ;  /* 0x0000000aa2f77981 */ /* 0x000328000c1e1500 */
[----:B------:R-:W0:Y:S04]  /*9fe0*/  LDL.64 R160, [R1+0x20] ;  /* 0x0000200001a07983 */ /* 0x000e280000100a00 */
[----:B------:R-:W1:Y:S01]  /*9ff0*/  LDL.64 R162, [R1] ;  /* 0x0000000001a27983 */ /* 0x000e620000100a00 */
[----:B-----5:R-:W-:-:S05]  /*a000*/  IMAD.WIDE R158, R6, 0x2, R158 ;  /* 0x00000002069e7825 */ /* 0x020fca00078e029e */
[----:B------:R5:W2:Y:S04]  /*a010*/  LDG.E.U16 R244, desc[UR10][R158.64] ;  /* 0x0000000a9ef47981 */ /* 0x000aa8000c1e1500 */
[----:B------:R-:W5:Y:S01]  /*a020*/  LDL.64 R158, [R1+0x40] ;  /* 0x00004000019e7983 */ /* 0x000f620000100a00 */
[----:B0-----:R-:W-:-:S04]  /*a030*/  IMAD.WIDE R160, R6, 0x2, R160 ;  /* 0x0000000206a07825 */ /* 0x001fc800078e02a0 */
[C---:B-1----:R-:W-:Y:S02]  /*a040*/  IMAD.WIDE R162, R6.reuse, 0x2, R162 ;  /* 0x0000000206a27825 */ /* 0x042fe400078e02a2 */
[----:B------:R-:W4:Y:S04]  /*a050*/  LDG.E.U16 R160, desc[UR10][R160.64] ;  /* 0x0000000aa0a07981 */ /* 0x000f28000c1e1500 */
[----:B------:R-:W4:Y:S01]  /*a060*/  LDG.E.U16 R162, desc[UR10][R162.64] ;  /* 0x0000000aa2a27981 */ /* 0x000f22000c1e1500 */
[----:B-----5:R-:W-:-:S05]  /*a070*/  IMAD.WIDE R158, R6, 0x2, R158 ;  /* 0x00000002069e7825 */ /* 0x020fca00078e029e */
[----:B------:R0:W5:Y:S04]  /*a080*/  LDG.E.U16 R246, desc[UR10][R158.64] ;  /* 0x0000000a9ef67981 */ /* 0x000168000c1e1500 */
[----:B0-----:R-:W0:Y:S01]  /*a090*/  LDS R159, [R222+UR6] ;  /* 0x00000006de9f7984 */ /* 0x001e220008000800 */
[----:B------:R-:W-:-:S03]  /*a0a0*/  FADD R158, -R2, R217 ;  /* 0x000000d9029e7221 */ /* 0x000fc60000000100 */
[----:B------:R-:W-:Y:S01]  /*a0b0*/  LDS R222, [R238] ;  /* 0x00000000eede7984 */ /* 0x000fe20000000800 */
[----:B------:R-:W-:-:S03]  /*a0c0*/  FMUL R158, R158, 1.4426950216293334961 ;  /* 0x3fb8aa3b9e9e7820 */ /* 0x000fc60000400000 */
[----:B------:R-:W-:Y:S03]  /*a0d0*/  LDS R217, [R236] ;  /* 0x00000000ecd97984 */ /* 0x000fe60000000800 */
[----:B------:R-:W0:Y:S02]  /*a0e0*/  MUFU.EX2 R158, R158 ;  /* 0x0000009e009e7308 */ /* 0x000e240000000800 */
[----:B0-----:R-:W-:Y:S02]  /*a0f0*/  FFMA R232, R158, R232, R159 ;  /* 0x000000e89ee87223 */ /* 0x001fe4000000009f */
[----:B------:R-:W-:Y:S01]  /*a100*/  LDS R159, [R234] ;  /* 0x00000000ea9f7984 */ /* 0x000fe20000000800 */
[----:B------:R-:W-:Y:S01]  /*a110*/  BAR.SYNC.DEFER_BLOCKING 0x0 ;  /* 0x0000000000007b1d */ /* 0x000fe20000010000 */
[----:B------:R-:W-:-:S05]  /*a120*/  F2FP.F16.F32.PACK_AB R32, R32, R31 ;  /* 0x0000001f2020723e */ /* 0x000fca00000000ff */
[----:B------:R-:W-:Y:S04]  /*a130*/  STS.U16 [R0+UR6], R211 ;  /* 0x000000d300007988 */ /* 0x000fe80008000406 */
        /* <DEDUP_REMOVED lines=8> */
[----:B------:R-:W-:Y:S01]  /*a1c0*/  STS.U16 [R0+UR6+0x2400], R45 ;  /* 0x0024002d00007988 */ /* 0x000fe20008000406 */
[----:B0-----:R-:W-:-:S03]  /*a1d0*/  F2FP.F16.F32.PACK_AB R33, R22, R29 ;  /* 0x0000001d1621723e */ /* 0x001fc600000000ff */
        /* <DEDUP_REMOVED lines=22> */
[----:B------:R-:W-:-:S03]  /*a340*/  F2FP.F16.F32.PACK_AB R22, R17, R26 ;  /* 0x0000001a1116723e */ /* 0x000fc600000000ff */
        /* <DEDUP_REMOVED lines=8> */
[----:B------:R-:W-:Y:S01]  /*a3d0*/  STS.U16 [R224+UR6+0x2100], R42 ;  /* 0x0021002ae0007988 */ /* 0x000fe20008000406 */
[----:B0-----:R-:W-:-:S03]  /*a3e0*/  F2FP.F16.F32.PACK_AB R34, R20, R30 ;  /* 0x0000001e1422723e */ /* 0x001fc600000000ff */
[----:B------:R-:W-:Y:S01]  /*a3f0*/  STS.U16 [R224+UR6+0x2500], R46 ;  /* 0x0025002ee0007988 */ /* 0x000fe20008000406 */
[----:B------:R-:W-:-:S03]  /*a400*/  F2FP.F16.F32.PACK_AB R20, R23, R27 ;  /* 0x0000001b1714723e */ /* 0x000fc600000000ff */
        /* <DEDUP_REMOVED lines=24> */
[----:B------:R-:W-:Y:S01]  /*a590*/  STS.U16 [R252+UR6+0x200], R205 ;  /* 0x000200cdfc007988 */ /* 0x000fe20008000406 */
[----:B0-----:R-:W-:-:S02]  /*a5a0*/  F2FP.F16.F32.PACK_AB R35, R21, R28 ;  /* 0x0000001c1523723e */ /* 0x001fc400000000ff */
[----:B------:R-:W-:Y:S01]  /*a5b0*/  F2FP.F16.F32.PACK_AB R21, R19, R25 ;  /* 0x000000191315723e */ /* 0x000fe200000000ff */
        /* <DEDUP_REMOVED lines=54> */
[----:B------:R-:W-:Y:S04]  /*a920*/  STS.U16 [R251+UR6+0x6300], R241 ;  /* 0x006300f1fb007988 */ /* 0x000fe80008000406 */
[----:B------:R-:W-:Y:S04]  /*a930*/  STS.U16 [R251+UR6+0x6700], R243 ;  /* 0x006700f3fb007988 */ /* 0x000fe80008000406 */
[----:B--2---:R-:W-:Y:S04]  /*a940*/  STS.U16 [R251+UR6+0x6b00], R244 ;  /* 0x006b00f4fb007988 */ /* 0x004fe80008000406 */
[----:B------:R-:W-:Y:S04]  /*a950*/  STS.U16 [R251+UR6+0x6f00], R245 ;  /* 0x006f00f5fb007988 */ /* 0x000fe80008000406 */
[----:B----4-:R-:W-:Y:S04]  /*a960*/  STS.U16 [R251+UR6+0x7300], R247 ;  /* 0x007300f7fb007988 */ /* 0x010fe80008000406 */
[----:B-----5:R-:W-:Y:S04]  /*a970*/  STS.U16 [R251+UR6+0x7700], R246 ;  /* 0x007700f6fb007988 */ /* 0x020fe80008000406 */
[----:B------:R-:W-:Y:S04]  /*a980*/  STS.U16 [R251+UR6+0x7b00], R160 ;  /* 0x007b00a0fb007988 */ /* 0x000fe80008000406 */
[----:B------:R-:W-:Y:S04]  /*a990*/  STS.U16 [R251+UR6+0x7f00], R162 ;  /* 0x007f00a2fb007988 */ /* 0x000fe80008000406 */
[----:B------:R-:W-:Y:S04]  /*a9a0*/  STSM.16.M88.4 [R240+0xc000], R32 ;  /* 0x00c00020f0007844 */ /* 0x000fe80000000200 */
[----:B------:R-:W-:Y:S01]  /*a9b0*/  STSM.16.M88.4 [R240+0xc800], R20 ;  /* 0x00c80014f0007844 */ /* 0x000fe20000000200 */
[----:B------:R-:W-:Y:S01]  /*a9c0*/  BAR.SYNC.DEFER_BLOCKING 0x0 ;  /* 0x0000000000007b1d */ /* 0x000fe20000010000 */
[----:B------:R-:W-:-:S04]  /*a9d0*/  FADD R17, -R3, R215 ;  /* 0x000000d703117221 */ /* 0x000fc80000000100 */
[----:B------:R-:W-:-:S06]  /*a9e0*/  FMUL R17, R17, 1.4426950216293334961 ;  /* 0x3fb8aa3b11117820 */ /* 0x000fcc0000400000 */
[----:B------:R-:W1:Y:S01]  /*a9f0*/  MUFU.EX2 R17, R17 ;  /* 0x0000001100117308 */ /* 0x000e620000000800 */
[----:B------:R-:W-:Y:S04]  /*aa00*/  LDSM.16.M88.4 R116, [R10+UR6+0xc000] ;  /* 0x00c000060a74783b */ /* 0x000fe80008000200 */
[----:B------:R-:W2:Y:S04]  /*aa10*/  LDSM.16.M88.4 R20, [R8+UR6+0x1000] ;  /* 0x001000060814783b */ /* 0x000ea80008000200 */
[----:B------:R-:W3:Y:S04]  /*aa20*/  LDSM.16.M88.4 R28, [R8+UR6+0x3000] ;  /* 0x00300006081c783b */ /* 0x000ee80008000200 */
[----:B------:R-:W4:Y:S04]  /*aa30*/  LDSM.16.M88.4 R36, [R8+UR6+0x4000] ;  /* 0x004000060824783b */ /* 0x000f280008000200 */
[----:B------:R-:W5:Y:S01]  /*aa40*/  LDSM.16.M88.4 R40, [R8+UR6+0x5000] ;  /* 0x005000060828783b */ /* 0x000f620008000200 */
[C---:B0-----:R-:W-:Y:S01]  /*aa50*/  FMUL R120, R158.reuse, R96 ;  /* 0x000000609e787220 */ /* 0x041fe20000400000 */
[----:B------:R-:W-:Y:S01]  /*aa60*/  FMUL R121, R158, R97 ;  /* 0x000000619e797220 */ /* 0x000fe20000400000 */
[C---:B-1----:R-:W-:Y:S01]  /*aa70*/  FMUL R122, R17.reuse, R98 ;  /* 0x00000062117a7220 */ /* 0x042fe20000400000 */
[----:B------:R-:W-:Y:S01]  /*aa80*/  LDSM.16.M88.4 R44, [R8+UR6+0x6000] ;  /* 0x00600006082c783b */ /* 0x000fe20008000200 */
[----:B------:R-:W-:-:S03]  /*aa90*/  FMUL R123, R17, R99 ;  /* 0x00000063117b7220 */ /* 0x000fc60000400000 */
[----:B------:R-:W0:Y:S04]  /*aaa0*/  LDSM.16.M88.4 R24, [R8+UR6] ;  /* 0x000000060818783b */ /* 0x000e280008000200 */
[----:B------:R-:W1:Y:S04]  /*aab0*/  LDSM.16.M88.4 R32, [R8+UR6+0x2000] ;  /* 0x002000060820783b */ /* 0x000e680008000200 */
[----:B------:R-:W1:Y:S04]  /*aac0*/  LDSM.16.M88.4 R96, [R8+UR6+0x7000] ;  /* 0x007000060860783b */ /* 0x000e680008000200 */
[----:B------:R-:W1:Y:S01]  /*aad0*/  LDSM.16.M88.4 R160, [R10+UR6+0xc800] ;  /* 0x00c800060aa0783b */ /* 0x000e620008000200 */
[----:B------:R-:W-:Y:S01]  /*aae0*/  FADD R19, -R4, R213 ;  /* 0x000000d504137221 */ /* 0x000fe20000000100 */
[----:B------:R-:W-:Y:S01]  /*aaf0*/  FADD R18, -R5, R207 ;  /* 0x000000cf05127221 */ /* 0x000fe20000000100 */
[----:B------:R-:W-:-:S02]  /*ab00*/  LOP3.LUT R211, R10, 0x20, RZ, 0x3c, !PT ;  /* 0x000000200ad37812 */ /* 0x000fc400078e3cff */
[----:B------:R-:W-:Y:S01]  /*ab10*/  FMUL R19, R19, 1.4426950216293334961 ;  /* 0x3fb8aa3b13137820 */ /* 0x000fe20000400000 */
[----:B------:R-:W-:Y:S01]  /*ab20*/  FMUL R18, R18, 1.4426950216293334961 ;  /* 0x3fb8aa3b12127820 */ /* 0x000fe20000400000 */
[C---:B------:R-:W-:Y:S01]  /*ab30*/  FMUL R108, R158.reuse, R108 ;  /* 0x0000006c9e6c7220 */ /* 0x040fe20000400000 */
[C---:B------:R-:W-:Y:S01]  /*ab40*/  FMUL R109, R158.reuse, R109 ;  /* 0x0000006d9e6d7220 */ /* 0x040fe20000400000 */
[C---:B------:R-:W-:Y:S01]  /*ab50*/  FMUL R110, R17.reuse, R110 ;  /* 0x0000006e116e7220 */ /* 0x040fe20000400000 */
[C---:B------:R-:W-:Y:S01]  /*ab60*/  FMUL R111, R17.reuse, R111 ;  /* 0x0000006f116f7220 */ /* 0x040fe20000400000 */
[----:B------:R-:W5:Y:S01]  /*ab70*/  MUFU.EX2 R19, R19 ;  /* 0x0000001300137308 */ /* 0x000f620000000800 */
[C---:B------:R-:W-:Y:S01]  /*ab80*/  FMUL R112, R158.reuse, R100 ;  /* 0x000000649e707220 */ /* 0x040fe20000400000 */
[C---:B------:R-:W-:Y:S01]  /*ab90*/  FMUL R113, R158.reuse, R101 ;  /* 0x000000659e717220 */ /* 0x040fe20000400000 */
[C---:B------:R-:W-:Y:S01]  /*aba0*/  FMUL R114, R17.reuse, R102 ;  /* 0x0000006611727220 */ /* 0x040fe20000400000 */
[----:B------:R-:W-:Y:S01]  /*abb0*/  FMUL R115, R17, R103 ;  /* 0x0000006711737220 */ /* 0x000fe20000400000 */
[----:B------:R-:W1:Y:S01]  /*abc0*/  LDSM.16.M88.4 R132, [R211+UR6+0xc000] ;  /* 0x00c00006d384783b */ /* 0x000e620008000200 */
[----:B------:R-:W-:-:S02]  /*abd0*/  FMUL R100, R158, R80 ;  /* 0x000000509e647220 */ /* 0x000fc40000400000 */
[----:B------:R-:W0:Y:S01]  /*abe0*/  MUFU.EX2 R18, R18 ;  /* 0x0000001200127308 */ /* 0x000e220000000800 */
[C---:B------:R-:W-:Y:S01]  /*abf0*/  FMUL R101, R158.reuse, R81 ;  /* 0x000000519e657220 */ /* 0x040fe20000400000 */
[C---:B------:R-:W-:Y:S01]  /*ac00*/  FMUL R102, R17.reuse, R82 ;  /* 0x0000005211667220 */ /* 0x040fe20000400000 */
[C---:B------:R-:W-:Y:S01]  /*ac10*/  FMUL R103, R17.reuse, R83 ;  /* 0x0000005311677220 */ /* 0x040fe20000400000 */
[----:B------:R1:W1:Y:S01]  /*ac20*/  LDSM.16.M88.4 R144, [R211+UR6+0xc800] ;  /* 0x00c80006d390783b */ /* 0x0002620008000200 */
[----:B--2---:R-:W-:Y:S07]  /*ac30*/  HMMA.16816.F32 R80, R116, R20, R120 ;  /* 0x000000147450723c */ /* 0x004fee0000001878 */
[C---:B------:R-:W-:Y:S01]  /*ac40*/  FMUL R120, R158.reuse, R48 ;  /* 0x000000309e787220 */ /* 0x040fe20000400000 */
[----:B------:R-:W-:Y:S01]  /*ac50*/  FMUL R121, R158, R49 ;  /* 0x000000319e797220 */ /* 0x000fe20000400000 */
[C---:B------:R-:W-:Y:S01]  /*ac60*/  FMUL R122, R17.reuse, R50 ;  /* 0x00000032117a7220 */ /* 0x040fe20000400000 */
[----:B------:R-:W-:-:S02]  /*ac70*/  FMUL R123, R17, R51 ;  /* 0x00000033117b7220 */ /* 0x000fc40000400000 */
[----:B---3--:R-:W-:Y:S07]  /*ac80*/  HMMA.16816.F32 R48, R116, R28, R108 ;  /* 0x0000001c7430723c */ /* 0x008fee000000186c */
[C---:B------:R-:W-:Y:S01]  /*ac90*/  FMUL R108, R158.reuse, R104 ;  /* 0x000000689e6c7220 */ /* 0x040fe20000400000 */
[----:B------:R-:W-:Y:S01]  /*aca0*/  FMUL R109, R158, R105 ;  /* 0x000000699e6d7220 */ /* 0x000fe20000400000 */
[C---:B------:R-:W-:Y:S01]  /*acb0*/  FMUL R110, R17.reuse, R106 ;  /* 0x0000006a116e7220 */ /* 0x040fe20000400000 */
[----:B------:R-:W-:-:S02]  /*acc0*/  FMUL R111, R17, R107 ;  /* 0x0000006b116f7220 */ /* 0x000fc40000400000 */
[----:B----4-:R-:W-:Y:S01]  /*acd0*/  HMMA.16816.F32 R104, R116, R36, R120 ;  /* 0x000000247468723c */ /* 0x010fe20000001878 */
[C---:B-----5:R-:W-:Y:S01]  /*ace0*/  FMUL R56, R19.reuse, R56 ;  /* 0x0000003813387220 */ /* 0x060fe20000400000 */
[----:B------:R-:W-:-:S05]  /*acf0*/  FMUL R57, R19, R57 ;  /* 0x0000003913397220 */ /* 0x000fca0000400000 */
[C---:B------:R-:W-:Y:S01]  /*ad00*/  FMUL R120, R158.reuse, R84 ;  /* 0x000000549e787220 */ /* 0x040fe20000400000 */
[----:B------:R-:W-:Y:S01]  /*ad10*/  FMUL R121, R158, R85 ;  /* 0x000000559e797220 */ /* 0x000fe20000400000 */
[C---:B------:R-:W-:Y:S01]  /*ad20*/  FMUL R122, R17.reuse, R86 ;  /* 0x00000056117a7220 */ /* 0x040fe20000400000 */
[----:B------:R-:W-:Y:S02]  /*ad30*/  FMUL R123, R17, R87 ;  /* 0x00000057117b7220 */ /* 0x000fe40000400000 */
[----:B------:R-:W-:Y:S01]  /*ad40*/  HMMA.16816.F32 R84, R116, R40, R108 ;  /* 0x000000287454723c */ /* 0x000fe2000000186c */
[C---:B0-----:R-:W-:Y:S01]  /*ad50*/  FMUL R58, R18.reuse, R58 ;  /* 0x0000003a123a7220 */ /* 0x041fe20000400000 */
[----:B------:R-:W-:-:S05]  /*ad60*/  FMUL R59, R18, R59 ;  /* 0x0000003b123b7220 */ /* 0x000fca0000400000 */
[C---:B------:R-:W-:Y:S01]  /*ad70*/  FMUL R108, R158.reuse, R52 ;  /* 0x000000349e6c7220 */ /* 0x040fe20000400000 */
[----:B------:R-:W-:Y:S01]  /*ad80*/  FMUL R109, R158, R53 ;  /* 0x000000359e6d7220 */ /* 0x000fe20000400000 */
[C---:B------:R-:W-:Y:S01]  /*ad90*/  FMUL R110, R17.reuse, R54 ;  /* 0x00000036116e7220 */ /* 0x040fe20000400000 */
[----:B------:R-:W-:Y:S01]  /*ada0*/  FMUL R111, R17, R55 ;  /* 0x00000037116f7220 */ /* 0x000fe20000400000 */
[C---:B------:R-:W-:Y:S01]  /*adb0*/  HMMA.16816.F32 R112, R116.reuse, R24, R112 ;  /* 0x000000187470723c */ /* 0x040fe20000001870 */
[C---:B------:R-:W-:Y:S01]  /*adc0*/  FMUL R124, R19.reuse, R64 ;  /* 0x00000040137c7220 */ /* 0x040fe20000400000 */
[C---:B------:R-:W-:Y:S01]  /*add0*/  FMUL R125, R19.reuse, R65 ;  /* 0x00000041137d7220 */ /* 0x040fe20000400000 */
[C---:B------:R-:W-:Y:S01]  /*ade0*/  FMUL R126, R18.reuse, R66 ;  /* 0x00000042127e7220 */ /* 0x040fe20000400000 */
[C---:B------:R-:W-:Y:S01]  /*adf0*/  FMUL R127, R18.reuse, R67 ;  /* 0x00000043127f7220 */ /* 0x040fe20000400000 */
[C---:B------:R-:W-:Y:S01]  /*ae00*/  FMUL R128, R19.reuse, R88 ;  /* 0x0000005813807220 */ /* 0x040fe20000400000 */
[C---:B------:R-:W-:Y:S01]  /*ae10*/  HMMA.16816.F32 R52, R116.reuse, R44, R120 ;  /* 0x0000002c7434723c */ /* 0x040fe20000001878 */
[C---:B------:R-:W-:Y:S01]  /*ae20*/  FMUL R129, R19.reuse, R89 ;  /* 0x0000005913817220 */ /* 0x040fe20000400000 */
[C---:B------:R-:W-:Y:S01]  /*ae30*/  FMUL R130, R18.reuse, R90 ;  /* 0x0000005a12827220 */ /* 0x040fe20000400000 */
[C---:B------:R-:W-:Y:S01]  /*ae40*/  FMUL R131, R18.reuse, R91 ;  /* 0x0000005b12837220 */ /* 0x040fe20000400000 */
[C---:B------:R-:W-:Y:S01]  /*ae50*/  FMUL R136, R19.reuse, R68 ;  /* 0x0000004413887220 */ /* 0x040fe20000400000 */
[C---:B------:R-:W-:Y:S01]  /*ae60*/  FMUL R137, R19.reuse, R69 ;  /* 0x0000004513897220 */ /* 0x040fe20000400000 */
[C---:B-1----:R-:W-:Y:S01]  /*ae70*/  HMMA.16816.F32 R100, R116.reuse, R32, R100 ;  /* 0x000000207464723c */ /* 0x042fe20000001864 */
[C---:B------:R-:W-:Y:S01]  /*ae80*/  FMUL R120, R19.reuse, R60 ;  /* 0x0000003c13787220 */ /* 0x040fe20000400000 */
        /* <DEDUP_REMOVED lines=12> */
[----:B------:R-:W-:Y:S01]  /*af50*/  FMUL R151, R18, R95 ;  /* 0x0000005f12977220 */ /* 0x000fe20000400000 */
[----:B------:R-:W-:Y:S01]  /*af60*/  LOP3.LUT R211, R10, 0x40, RZ, 0x3c, !PT ;  /* 0x000000400ad37812 */ /* 0x000fe200078e3cff */
[----:B------:R-:W-:Y:S01]  /*af70*/  HMMA.16816.F32 R108, R116, R96, R108 ;  /* 0x00000060746c723c */ /* 0x000fe2000000186c */
[----:B------:R-:W-:Y:S01]  /*af80*/  LOP3.LUT R201, R8, 0x40, RZ, 0x3c, !PT ;  /* 0x0000004008c97812 */ /* 0x000fe200078e3cff */
[C---:B------:R-:W-:Y:S01]  /*af90*/  FMUL R76, R19.reuse, R76 ;  /* 0x0000004c134c7220 */ /* 0x040fe20000400000 */
[----:B------:R-:W-:Y:S01]  /*afa0*/  FMUL R77, R19, R77 ;  /* 0x0000004d134d7220 */ /* 0x000fe20000400000 */
[C---:B------:R-:W-:Y:S01]  /*afb0*/  FMUL R78, R18.reuse, R78 ;  /* 0x0000004e124e7220 */ /* 0x040fe20000400000 */
[----:B------:R-:W-:Y:S01]  /*afc0*/  FMUL R79, R18, R79 ;  /* 0x0000004f124f7220 */ /* 0x000fe20000400000 */
[C---:B------:R-:W-:Y:S01]  /*afd0*/  HMMA.16816.F32 R116, R160.reuse, R24, R56 ;  /* 0x00000018a074723c */ /* 0x040fe20000001838 */
[----:B------:R-:W-:Y:S04]  /*afe0*/  LDSM.16.M88.4 R164, [R211+UR6+0xc000] ;  /* 0x00c00006d3a4783b */ /* 0x000fe80008000200 */
[----:B------:R-:W0:Y:S01]  /*aff0*/  LDSM.16.M88.4 R88, [R201+UR6+0x3000] ;  /* 0x00300006c958783b */ /* 0x000e220008000200 */
[C---:B------:R-:W-:Y:S03]  /*b000*/  HMMA.16816.F32 R120, R160.reuse, R20, R120 ;  /* 0x00000014a078723c */ /* 0x040fe60000001878 */
[----:B------:R-:W1:Y:S03]  /*b010*/  LDSM.16.M88.4 R68, [R201+UR6+0x4000] ;  /* 0x00400006c944783b */ /* 0x000e660008000200 */
[C---:B------:R-:W-:Y:S01]  /*b020*/  HMMA.16816.F32 R124, R160.reuse, R32, R124 ;  /* 0x00000020a07c723c */ /* 0x040fe2000000187c */
[----:B------:R-:W2:Y:S04]  /*b030*/  LDSM.16.M88.4 R72, [R201+UR6+0x5000] ;  /* 0x00500006c948783b */ /* 0x000ea80008000200 */
[----:B------:R-:W3:Y:S01]  /*b040*/  LDSM.16.M88.4 R56, [R201+UR6] ;  /* 0x00000006c938783b */ /* 0x000ee20008000200 */
[C---:B------:R-:W-:Y:S03]  /*b050*/  HMMA.16816.F32 R128, R160.reuse, R28, R128 ;  /* 0x0000001ca080723c */ /* 0x040fe60000001880 */
[----:B------:R-:W4:Y:S03]  /*b060*/  LDSM.16.M88.4 R60, [R201+UR6+0x1000] ;  /* 0x00100006c93c783b */ /* 0x000f260008000200 */
[C---:B------:R-:W-:Y:S01]  /*b070*/  HMMA.16816.F32 R136, R160.reuse, R36, R136 ;  /* 0x00000024a088723c */ /* 0x040fe20000001888 */
[----:B------:R-:W5:Y:S04]  /*b080*/  LDSM.16.M88.4 R64, [R201+UR6+0x2000] ;  /* 0x00200006c940783b */ /* 0x000f680008000200 */
[----:B------:R-:W5:Y:S01]  /*b090*/  LDSM.16.M88.4 R92, [R201+UR6+0x6000] ;  /* 0x00600006c95c783b */ /* 0x000f620008000200 */
[C---:B------:R-:W-:Y:S06]  /*b0a0*/  HMMA.16816.F32 R140, R160.reuse, R40, R140 ;  /* 0x00000028a08c723c */ /* 0x040fec000000188c */
[C---:B------:R-:W-:Y:S01]  /*b0b0*/  HMMA.16816.F32 R148, R160.reuse, R44, R148 ;  /* 0x0000002ca094723c */ /* 0x040fe20000001894 */
[----:B------:R-:W-:Y:S05]  /*b0c0*/  LDSM.16.M88.4 R168, [R211+UR6+0xc800] ;  /* 0x00c80006d3a8783b */ /* 0x000fea0008000200 */
[----:B------:R-:W-:Y:S01]  /*b0d0*/  HMMA.16816.F32 R160, R160, R96, R76 ;  /* 0x00000060a0a0723c */ /* 0x000fe2000000184c */
[----:B------:R-:W5:Y:S01]  /*b0e0*/  LDSM.16.M88.4 R76, [R201+UR6+0x7000] ;  /* 0x00700006c94c783b */ /* 0x000f620008000200 */
[----:B------:R-:W-:-:S04]  /*b0f0*/  LOP3.LUT R20, R10, 0x60, RZ, 0x3c, !PT ;  /* 0x000000600a147812 */ /* 0x000fc800078e3cff */
[C---:B------:R-:W-:Y:S06]  /*b100*/  HMMA.16816.F32 R48, R132.reuse, R30, R48 ;  /* 0x0000001e8430723c */ /* 0x040fec0000001830 */
[C---:B------:R-:W-:Y:S06]  /*b110*/  HMMA.16816.F32 R104, R132.reuse, R38, R104 ;  /* 0x000000268468723c */ /* 0x040fec0000001868 */
[C---:B------:R-:W-:Y:S06]  /*b120*/  HMMA.16816.F32 R84, R132.reuse, R42, R84 ;  /* 0x0000002a8454723c */ /* 0x040fec0000001854 */
[C---:B------:R-:W-:Y:S06]  /*b130*/  HMMA.16816.F32 R112, R132.reuse, R26, R112 ;  /* 0x0000001a8470723c */ /* 0x040fec0000001870 */
[C---:B------:R-:W-:Y:S06]  /*b140*/  HMMA.16816.F32 R80, R132.reuse, R22, R80 ;  /* 0x000000168450723c */ /* 0x040fec0000001850 */
[C---:B------:R-:W-:Y:S06]  /*b150*/  HMMA.16816.F32 R100, R132.reuse, R34, R100 ;  /* 0x000000228464723c */ /* 0x040fec0000001864 */
[C---:B------:R-:W-:Y:S06]  /*b160*/  HMMA.16816.F32 R52, R132.reuse, R46, R52 ;  /* 0x0000002e8434723c */ /* 0x040fec0000001834 */
[----:B------:R-:W-:Y:S06]  /*b170*/  HMMA.16816.F32 R108, R132, R98, R108 ;  /* 0x00000062846c723c */ /* 0x000fec000000186c */
[----:B------:R-:W-:Y:S01]  /*b180*/  HMMA.16816.F32 R116, R144, R26, R116 ;  /* 0x0000001a9074723c */ /* 0x000fe20000001874 */
[----:B------:R-:W5:Y:S01]  /*b190*/  LDSM.16.M88.4 R24, [R20+UR6+0xc000] ;  /* 0x00c000061418783b */ /* 0x000f620008000200 */
[----:B------:R-:W5:Y:S04]  /*b1a0*/  S2R R32, SR_CTAID.X ;  /* 0x0000000000207919 */ /* 0x000f680000002500 */
[C---:B0-----:R-:W-:Y:S06]  /*b1b0*/  HMMA.16816.F32 R48, R164.reuse, R88, R48 ;  /* 0x00000058a430723c */ /* 0x041fec0000001830 */
[----:B-1----:R-:W-:Y:S06]  /*b1c0*/  HMMA.16816.F32 R104, R164, R68, R104 ;  /* 0x00000044a468723c */ /* 0x002fec0000001868 */
[C---:B------:R-:W-:Y:S01]  /*b1d0*/  HMMA.16816.F32 R120, R144.reuse, R22, R120 ;  /* 0x000000169078723c */ /* 0x040fe20000001878 */
[----:B------:R-:W0:Y:S05]  /*b1e0*/  LDSM.16.M88.4 R20, [R20+UR6+0xc800] ;  /* 0x00c800061414783b */ /* 0x000e2a0008000200 */
[C---:B------:R-:W-:Y:S06]  /*b1f0*/  HMMA.16816.F32 R124, R144.reuse, R34, R124 ;  /* 0x00000022907c723c */ /* 0x040fec000000187c */
[C---:B------:R-:W-:Y:S06]  /*b200*/  HMMA.16816.F32 R128, R144.reuse, R30, R128 ;  /* 0x0000001e9080723c */ /* 0x040fec0000001880 */
[C---:B------:R-:W-:Y:S06]  /*b210*/  HMMA.16816.F32 R136, R144.reuse, R38, R136 ;  /* 0x000000269088723c */ /* 0x040fec0000001888 */
[C---:B------:R-:W-:Y:S06]  /*b220*/  HMMA.16816.F32 R140, R144.reuse, R42, R140 ;  /* 0x0000002a908c723c */ /* 0x040fec000000188c */
[C---:B------:R-:W-:Y:S06]  /*b230*/  HMMA.16816.F32 R148, R144.reuse, R46, R148 ;  /* 0x0000002e9094723c */ /* 0x040fec0000001894 */
[----:B------:R-:W-:Y:S06]  /*b240*/  HMMA.16816.F32 R160, R144, R98, R160 ;  /* 0x0000006290a0723c */ /* 0x000fec00000018a0 */
[C---:B--2---:R-:W-:Y:S06]  /*b250*/  HMMA.16816.F32 R84, R164.reuse, R72, R84 ;  /* 0x00000048a454723c */ /* 0x044fec0000001854 */
[C---:B---3--:R-:W-:Y:S06]  /*b260*/  HMMA.16816.F32 R112, R164.reuse, R56, R112 ;  /* 0x00000038a470723c */ /* 0x048fec0000001870 */
[C---:B----4-:R-:W-:Y:S06]  /*b270*/  HMMA.16816.F32 R80, R164.reuse, R60, R80 ;  /* 0x0000003ca450723c */ /* 0x050fec0000001850 */
[C---:B-----5:R-:W-:Y:S06]  /*b280*/  HMMA.16816.F32 R28, R164.reuse, R64, R100 ;  /* 0x00000040a41c723c */ /* 0x060fec0000001864 */
[C---:B------:R-:W-:Y:S06]  /*b290*/  HMMA.16816.F32 R52, R164.reuse, R92, R52 ;  /* 0x0000005ca434723c */ /* 0x040fec0000001834 */
[----:B------:R-:W-:Y:S01]  /*b2a0*/  HMMA.16816.F32 R164, R164, R76, R108 ;  /* 0x0000004ca4a4723c */ /* 0x000fe2000000186c */
[----:B------:R-:W-:-:S05]  /*b2b0*/  IMAD.SHL.U32 R32, R32, 0x20, RZ ;  /* 0x0000002020207824 */ /* 0x000fca00078e00ff */
[C---:B------:R-:W-:Y:S06]  /*b2c0*/  HMMA.16816.F32 R108, R24.reuse, R90, R48 ;  /* 0x0000005a186c723c */ /* 0x040fec0000001830 */
[----:B------:R-:W-:Y:S06]  /*b2d0*/  HMMA.16816.F32 R48, R24, R70, R104 ;  /* 0x000000461830723c */ /* 0x000fec0000001868 */
        /* <DEDUP_REMOVED lines=9> */
[----:B------:R-:W-:-:S05]  /*b370*/  UIADD3 UR4, UR4, 0x40, URZ ;  /* 0x0000004004047890 */ /* 0x000fca000fffe03f */
[C---:B------:R-:W-:Y:S06]  /*b380*/  HMMA.16816.F32 R96, R24.reuse, R62, R80 ;  /* 0x0000003e1860723c */ /* 0x040fec0000001850 */
[C---:B------:R-:W-:Y:S06]  /*b390*/  HMMA.16816.F32 R84, R24.reuse, R94, R52 ;  /* 0x0000005e1854723c */ /* 0x040fec0000001834 */
[C---:B------:R-:W-:Y:S06]  /*b3a0*/  HMMA.16816.F32 R100, R24.reuse, R58, R112 ;  /* 0x0000003a1864723c */ /* 0x040fec0000001870 */
[C---:B------:R-:W-:Y:S06]  /*b3b0*/  HMMA.16816.F32 R80, R24.reuse, R66, R28 ;  /* 0x000000421850723c */ /* 0x040fec000000181c */
[----:B------:R-:W-:Y:S01]  /*b3c0*/  HMMA.16816.F32 R52, R24, R78, R164 ;  /* 0x0000004e1834723c */ /* 0x000fe200000018a4 */
[----:B------:R-:W1:Y:S01]  /*b3d0*/  LDC R25, c[0x0][0x264] ;  /* 0x00009900ff197b82 */ /* 0x000e620000000800 */
[----:B------:R-:W-:-:S07]  /*b3e0*/  IADD3 R32, R32, 0x20, RZ ;  /* 0x0000002020207810 */ /* 0x000fce0007ffe0ff */
[----:B------:R-:W2:Y:S01]  /*b3f0*/  LDC R24, c[0x0][0x254] ;  /* 0x00009500ff187b82 */ /* 0x000ea20000000800 */
[----:B------:R-:W-:Y:S01]  /*b400*/  ISETP.LE.AND P1, PT, R32, UR4, PT ;  /* 0x0000000420007c0c */ /* 0x000fe2000bf23270 */
[----:B0-----:R-:W-:Y:S01]  /*b410*/  HMMA.16816.F32 R56, R20, R58, R116 ;  /* 0x0000003a1438723c */ /* 0x001fe20000001874 */
[----:B------:R-:W-:Y:S01]  /*b420*/  FFMA R228, R19, R228, R217 ;  /* 0x000000e413e47223 */ /* 0x000fe200000000d9 */
[----:B------:R-:W-:Y:S01]  /*b430*/  FFMA R230, R17, R230, R222 ;  /* 0x000000e611e67223 */ /* 0x000fe200000000de */
[----:B------:R-:W-:-:S03]  /*b440*/  FFMA R226, R18, R226, R159 ;  /* 0x000000e212e27223 */ /* 0x000fc6000000009f */
[----:B------:R-:W-:Y:S01]  /*b450*/  HMMA.16816.F32 R60, R20, R62, R120 ;  /* 0x0000003e143c723c */ /* 0x000fe20000001878 */
[----:B------:R-:W-:Y:S01]  /*b460*/  IMAD.MOV.U32 R217, RZ, RZ, R2 ;  /* 0x000000ffffd97224 */ /* 0x000fe200078e0002 */
[----:B------:R-:W-:Y:S01]  /*b470*/  MOV R215, R3 ;  /* 0x0000000300d77202 */ /* 0x000fe20000000f00 */
[----:B------:R-:W-:-:S03]  /*b480*/  IMAD.MOV.U32 R213, RZ, RZ, R4 ;  /* 0x000000ffffd57224 */ /* 0x000fc600078e0004 */
[----:B------:R-:W-:Y:S01]  /*b490*/  HMMA.16816.F32 R64, R20, R66, R124 ;  /* 0x000000421440723c */ /* 0x000fe2000000187c */
[----:B------:R-:W-:Y:S01]  /*b4a0*/  MOV R207, R5 ;  /* 0x0000000500cf7202 */ /* 0x000fe20000000f00 */
[----:B-1----:R-:W-:-:S04]  /*b4b0*/  IMAD R6, R25, 0x40, R6 ;  /* 0x0000004019067824 */ /* 0x002fc800078e0206 */
[C---:B------:R-:W-:Y:S06]  /*b4c0*/  HMMA.16816.F32 R88, R20.reuse, R90, R128 ;  /* 0x0000005a1458723c */ /* 0x040fec0000001880 */
[----:B------:R-:W-:Y:S01]  /*b4d0*/  HMMA.16816.F32 R68, R20, R70, R136 ;  /* 0x000000461444723c */ /* 0x000fe20000001888 */
[----:B--2---:R-:W-:-:S05]  /*b4e0*/  LEA R12, R24, R12, 0x6 ;  /* 0x0000000c180c7211 */ /* 0x004fca00078e30ff */
[C---:B------:R-:W-:Y:S06]  /*b4f0*/  HMMA.16816.F32 R72, R20.reuse, R74, R140 ;  /* 0x0000004a1448723c */ /* 0x040fec000000188c */
[C---:B------:R-:W-:Y:S06]  /*b500*/  HMMA.16816.F32 R92, R20.reuse, R94, R148 ;  /* 0x0000005e145c723c */ /* 0x040fec0000001894 */
[----:B------:R-:W-:Y:S01]  /*b510*/  HMMA.16816.F32 R76, R20, R78, R160 ;  /* 0x0000004e144c723c */ /* 0x000fe200000018a0 */
[----:B------:R-:W-:-:S08]  /*b520*/  NOP ;  /* 0x0000000000007918 */ /* 0x000fd00000000000 */
[----:B------:R-:W-:-:S15]  /*b530*/  @!P1 BRA `(.L_x_1) ;  /* 0xffffff9c00cc9947 */ /* 0x000fde000383ffff */
.L_x_0:
[----:B------:R-:W1:Y:S01]  /*b540*/  S2R R7, SR_TID.X ;  /* 0x0000000000077919 */ /* 0x000e620000002100 */
[C---:B------:R-:W-:Y:S01]  /*b550*/  FMUL R30, R230.reuse, 8388608 ;  /* 0x4b000000e61e7820 */ /* 0x040fe20000400000 */
[----:B------:R-:W-:Y:S01]  /*b560*/  FSETP.GEU.AND P3, PT, R230, 1.175494350822287508e-38, PT ;  /* 0x00800000e600780b */ /* 0x000fe20003f6e000 */
[----:B------:R-:W-:Y:S01]  /*b570*/  FMUL R28, R232, 8388608 ;  /* 0x4b000000e81c7820 */ /* 0x000fe20000400000 */
[----:B------:R-:W-:Y:S01]  /*b580*/  FSETP.GT.AND P1, PT, |R226|, 8.50705917302346158658e+37, PT ;  /* 0x7e800000e200780b */ /* 0x000fe20003f24200 */
[----:B0-----:R-:W-:Y:S01]  /*b590*/  IMAD.MOV.U32 R125, RZ, RZ, R59 ;  /* 0x000000ffff7d7224 */ /* 0x001fe200078e003b */
[----:B------:R-:W-:Y:S01]  /*b5a0*/  FSEL R30, R30, R230, !P3 ;  /* 0x000000e61e1e7208 */ /* 0x000fe20005800000 */
[----:B------:R-:W-:Y:S01]  /*b5b0*/  IMAD.MOV.U32 R19, RZ, RZ, R62 ;  /* 0x000000ffff137224 */ /* 0x000fe200078e003e */
[----:B------:R-:W-:Y:S01]  /*b5c0*/  FSETP.GEU.AND P2, PT, R232, 1.175494350822287508e-38, PT ;  /* 0x00800000e800780b */ /* 0x000fe20003f4e000 */
[----:B------:R-:W-:Y:S01]  /*b5d0*/  FMUL R32, R228, 8388608 ;  /* 0x4b000000e4207820 */ /* 0x000fe20000400000 */
[----:B------:R-:W-:Y:S01]  /*b5e0*/  FSEL R113, RZ, -23, P3 ;  /* 0xc1b80000ff717808 */ /* 0x000fe20001800000 */
[----:B------:R-:W-:Y:S01]  /*b5f0*/  VIADD R45, R30, 0xc0cafb0d ;  /* 0xc0cafb0d1e2d7836 */ /* 0x000fe20000000000 */
[C---:B------:R-:W-:Y:S01]  /*b600*/  FSETP.GEU.AND P3, PT, |R226|.reuse, 1.175494350822287508e-38, PT ;  /* 0x00800000e200780b */ /* 0x040fe20003f6e200 */
[----:B------:R-:W-:Y:S01]  /*b610*/  IMAD.MOV.U32 R155, RZ, RZ, R103 ;  /* 0x000000ffff9b7224 */ /* 0x000fe200078e0067 */
[----:B------:R-:W-:Y:S01]  /*b620*/  MOV R141, R48 ;  /* 0x00000030008d7202 */ /* 0x000fe20000000f00 */
[----:B------:R-:W-:Y:S01]  /*b630*/  FMUL R48, R226, 8388608 ;  /* 0x4b000000e2307820 */ /* 0x000fe20000400000 */
[----:B------:R-:W-:Y:S01]  /*b640*/  FSEL R28, R28, R232, !P2 ;  /* 0x000000e81c1c7208 */ /* 0x000fe20005000000 */
[----:B------:R-:W-:Y:S01]  /*b650*/  @P1 FMUL R79, R79, 0.25 ;  /* 0x3e8000004f4f1820 */ /* 0x000fe20000400000 */
[----:B------:R-:W-:Y:S01]  /*b660*/  FSETP.GEU.AND P5, PT, R226, 1.175494350822287508e-38, PT ;  /* 0x00800000e200780b */ /* 0x000fe20003fae000 */
[----:B------:R-:W-:Y:S01]  /*b670*/  @P1 FMUL R78, R78, 0.25 ;  /* 0x3e8000004e4e1820 */ /* 0x000fe20000400000 */
[----:B------:R-:W-:Y:S01]  /*b680*/  LOP3.LUT R45, R45, 0xff800000, RZ, 0xc0, !PT ;  /* 0xff8000002d2d7812 */ /* 0x000fe200078ec0ff */
[----:B------:R-:W-:Y:S01]  /*b690*/  @P1 FMUL R95, R95, 0.25 ;  /* 0x3e8000005f5f1820 */ /* 0x000fe20000400000 */
[----:B------:R-:W-:Y:S01]  /*b6a0*/  MOV R17, R63 ;  /* 0x0000003f00117202 */ /* 0x000fe20000000f00 */
[----:B------:R-:W-:Y:S01]  /*b6b0*/  @P1 FMUL R94, R94, 0.25 ;  /* 0x3e8000005e5e1820 */ /* 0x000fe20000400000 */
[----:B------:R-:W-:Y:S01]  /*b6c0*/  MOV R13, R75 ;  /* 0x0000004b000d7202 */ /* 0x000fe20000000f00 */
[----:B------:R-:W-:Y:S01]  /*b6d0*/  @P1 FMUL R74, R74, 0.25 ;  /* 0x3e8000004a4a1820 */ /* 0x000fe20000400000 */
[----:B------:R-:W-:Y:S01]  /*b6e0*/  FSEL R48, R48, R226, !P5 ;  /* 0x000000e230307208 */ /* 0x000fe20006800000 */
[----:B------:R-:W-:Y:S01]  /*b6f0*/  @P1 FMUL R226, R226, 0.25 ;  /* 0x3e800000e2e21820 */ /* 0x000fe20000400000 */
[----:B------:R-:W-:Y:S01]  /*b700*/  FSEL R112, RZ, -23, P2 ;  /* 0xc1b80000ff707808 */ /* 0x000fe20001000000 */
[----:B------:R-:W-:Y:S01]  /*b710*/  @P1 FMUL R13, R13, 0.25 ;  /* 0x3e8000000d0d1820 */ /* 0x000fe20000400000 */
[----:B------:R-:W-:Y:S01]  /*b720*/  @P1 FMUL R71, R71, 0.25 ;  /* 0x3e80000047471820 */ /* 0x000fe20000400000 */
[----:B------:R-:W-:Y:S01]  /*b730*/  @P1 FMUL R70, R70, 0.25 ;  /* 0x3e80000046461820 */ /* 0x000fe20000400000 */
[C---:B-1----:R-:W-:Y:S01]  /*b740*/  IMAD.SHL.U32 R0, R7.reuse, 0x800, RZ ;  /* 0x0000080007007824 */ /* 0x042fe200078e00ff */
[----:B------:R-:W-:Y:S01]  /*b750*/  LOP3.LUT R9, R7, 0x3f, RZ, 0xc0, !PT ;  /* 0x0000003f07097812 */ /* 0x000fe200078ec0ff */
[----:B------:R-:W-:Y:S01]  /*b760*/  @P1 FMUL R91, R91, 0.25 ;  /* 0x3e8000005b5b1820 */ /* 0x000fe20000400000 */
[----:B------:R-:W-:Y:S01]  /*b770*/  SHF.R.U32.HI R29, RZ, 0x5, R7 ;  /* 0x00000005ff1d7819 */ /* 0x000fe20000011607 */
[----:B------:R-:W-:Y:S01]  /*b780*/  @P1 FMUL R90, R90, 0.25 ;  /* 0x3e8000005a5a1820 */ /* 0x000fe20000400000 */
[----:B------:R-:W-:Y:S01]  /*b790*/  LOP3.LUT R6, R0, 0x3000, RZ, 0xc0, !PT ;  /* 0x0000300000067812 */ /* 0x000fe200078ec0ff */
[----:B------:R-:W-:Y:S01]  /*b7a0*/  @P1 FMUL R67, R67, 0.25 ;  /* 0x3e80000043431820 */ /* 0x000fe20000400000 */
[----:B------:R-:W-:Y:S01]  /*b7b0*/  SGXT.U32 R29, R29, 0x2 ;  /* 0x000000021d1d781a */ /* 0x000fe20000000000 */
[----:B------:R-:W-:Y:S01]  /*b7c0*/  @P1 FMUL R66, R66, 0.25 ;  /* 0x3e80000042421820 */ /* 0x000fe20000400000 */
[----:B------:R-:W-:Y:S01]  /*b7d0*/  LEA R9, R9, R6, 0x4 ;  /* 0x0000000609097211 */ /* 0x000fe200078e20ff */
[----:B------:R-:W-:Y:S01]  /*b7e0*/  @P1 FMUL R17, R17, 0.25 ;  /* 0x3e80000011111820 */ /* 0x000fe20000400000 */
[----:B------:R-:W0:Y:S01]  /*b7f0*/  LDC R6, c[0x0][0x278] ;  /* 0x00009e00ff067b82 */ /* 0x000e220000000800 */
[----:B------:R-:W-:Y:S01]  /*b800*/  LOP3.LUT R8, R7, 0x7f, RZ, 0xc0, !PT ;  /* 0x0000007f07087812 */ /* 0x000fe200078ec0ff */
[----:B------:R-:W-:Y:S01]  /*b810*/  @!P3 FMUL R226, R226, 16777216 ;  /* 0x4b800000e2e2b820 */ /* 0x000fe20000400000 */
[----:B------:R-:W-:Y:S01]  /*b820*/  @P1 FMUL R19, R19, 0.25 ;  /* 0x3e80000013131820 */ /* 0x000fe20000400000 */
[----:B------:R-:W-:Y:S01]  /*b830*/  @P1 FMUL R125, R125, 0.25 ;  /* 0x3e8000007d7d1820 */ /* 0x000fe20000400000 */
[----:B------:R-:W-:Y:S01]  /*b840*/  ISETP.GE.U32.AND P0, PT, R8, 0x20, PT ;  /* 0x000000200800780c */ /* 0x000fe20003f06070 */
[----:B------:R-:W-:Y:S01]  /*b850*/  @P1 FMUL R58, R58, 0.25 ;  /* 0x3e8000003a3a1820 */ /* 0x000fe20000400000 */
[----:B------:R-:W-:Y:S01]  /*b860*/  IADD3 R8, R28, -0x3f3504f3, RZ ;  /* 0xc0cafb0d1c087810 */ /* 0x000fe20007ffe0ff */
[----:B------:R-:W-:Y:S01]  /*b870*/  @!P3 FMUL R79, R79, 16777216 ;  /* 0x4b8000004f4fb820 */ /* 0x000fe20000400000 */
[----:B------:R-:W-:Y:S01]  /*b880*/  FSETP.GT.AND P2, PT, |R228|, 8.50705917302346158658e+37, PT ;  /* 0x7e800000e400780b */ /* 0x000fe20003f44200 */
[----:B------:R-:W-:Y:S01]  /*b890*/  @!P3 FMUL R78, R78, 16777216 ;  /* 0x4b8000004e4eb820 */ /* 0x000fe20000400000 */
[----:B------:R-:W-:Y:S01]  /*b8a0*/  LOP3.LUT R25, R8, 0xff800000, RZ, 0xc0, !PT ;  /* 0xff80000008197812 */ /* 0x000fe200078ec0ff */
[----:B------:R-:W-:Y:S01]  /*b8b0*/  @!P3 FMUL R95, R95, 16777216 ;  /* 0x4b8000005f5fb820 */ /* 0x000fe20000400000 */
[----:B------:R-:W-:Y:S01]  /*b8c0*/  I2FP.F32.S32 R8, R45 ;  /* 0x0000002d00087245 */ /* 0x000fe20000201400 */
[----:B------:R-:W-:Y:S01]  /*b8d0*/  @!P3 FMUL R94, R94, 16777216 ;  /* 0x4b8000005e5eb820 */ /* 0x000fe20000400000 */
[----:B------:R-:W-:Y:S01]  /*b8e0*/  @!P3 FMUL R13, R13, 16777216 ;  /* 0x4b8000000d0db820 */ /* 0x000fe20000400000 */
[----:B------:R-:W-:Y:S01]  /*b8f0*/  @!P3 FMUL R74, R74, 16777216 ;  /* 0x4b8000004a4ab820 */ /* 0x000fe20000400000 */
[----:B------:R-:W-:Y:S01]  /*b900*/  @!P3 FMUL R71, R71, 16777216 ;  /* 0x4b8000004747b820 */ /* 0x000fe20000400000 */
[----:B------:R-:W-:Y:S01]  /*b910*/  FFMA.FTZ R113, R8, 1.1920928955078125e-07, R113 ;  /* 0x3400000008717823 */ /* 0x000fe20000010071 */
[----:B------:R-:W-:Y:S01]  /*b920*/  @!P3 FMUL R70, R70, 16777216 ;  /* 0x4b8000004646b820 */ /* 0x000fe20000400000 */
[----:B------:R-:W1:Y:S01]  /*b930*/  MUFU.RCP R8, R226 ;  /* 0x000000e200087308 */ /* 0x000e620000001000 */
[----:B------:R-:W-:Y:S01]  /*b940*/  @!P3 FMUL R91, R91, 16777216 ;  /* 0x4b8000005b5bb820 */ /* 0x000fe20000400000 */
[----:B------:R-:W-:Y:S01]  /*b950*/  @!P3 FMUL R90, R90, 16777216 ;  /* 0x4b8000005a5ab820 */ /* 0x000fe20000400000 */
[----:B------:R-:W-:Y:S01]  /*b960*/  @!P3 FMUL R67, R67, 16777216 ;  /* 0x4b8000004343b820 */ /* 0x000fe20000400000 */
[----:B0-----:R-:W-:-:S02]  /*b970*/  IMAD R29, R29, R6, RZ ;  /* 0x000000061d1d7224 */ /* 0x001fc400078e02ff */
[----:B------:R-:W-:Y:S01]  /*b980*/  @!P3 FMUL R66, R66, 16777216 ;  /* 0x4b8000004242b820 */ /* 0x000fe20000400000 */
[----:B------:R-:W-:Y:S01]  /*b990*/  @!P3 FMUL R17, R17, 16777216 ;  /* 0x4b8000001111b820 */ /* 0x000fe20000400000 */
[----:B------:R-:W-:Y:S01]  /*b9a0*/  @!P3 FMUL R19, R19, 16777216 ;  /* 0x4b8000001313b820 */ /* 0x000fe20000400000 */
[----:B------:R-:W-:Y:S02]  /*b9b0*/  IMAD R31, R6, 0x4, R29 ;  /* 0x00000004061f7824 */ /* 0x000fe400078e021d */
[----:B------:R-:W-:Y:S01]  /*b9c0*/  @!P3 FMUL R125, R125, 16777216 ;  /* 0x4b8000007d7db820 */ /* 0x000fe20000400000 */
[----:B------:R-:W-:Y:S01]  /*b9d0*/  @!P3 FMUL R58, R58, 16777216 ;  /* 0x4b8000003a3ab820 */ /* 0x000fe20000400000 */
[----:B------:R-:W-:Y:S01]  /*b9e0*/  FSETP.GEU.AND P3, PT, |R228|, 1.175494350822287508e-38, PT ;  /* 0x00800000e400780b */ /* 0x000fe20003f6e200 */
[----:B------:R-:W-:Y:S01]  /*b9f0*/  IMAD.MOV.U32 R151, RZ, RZ, R99 ;  /* 0x000000ffff977224 */ /* 0x000fe200078e0063 */
[----:B------:R-:W-:Y:S01]  /*ba00*/  LEA R33, R6, R31, 0x2 ;  /* 0x0000001f06217211 */ /* 0x000fe200078e10ff */
[----:B------:R-:W-:Y:S01]  /*ba10*/  IMAD.MOV.U32 R99, RZ, RZ, R56 ;  /* 0x000000ffff637224 */ /* 0x000fe200078e0038 */
[----:B------:R-:W-:Y:S01]  /*ba20*/  FSETP.GEU.AND P4, PT, R228, 1.175494350822287508e-38, PT ;  /* 0x00800000e400780b */ /* 0x000fe20003f8e000 */
[----:B------:R-:W-:Y:S01]  /*ba30*/  IMAD.MOV.U32 R23, RZ, RZ, R60 ;  /* 0x000000ffff177224 */ /* 0x000fe200078e003c */
[----:B------:R-:W-:Y:S01]  /*ba40*/  MOV R145, R109 ;  /* 0x0000006d00917202 */ /* 0x000fe20000000f00 */
[C---:B------:R-:W-:Y:S01]  /*ba50*/  IMAD R35, R6.reuse, 0x4, R33 ;  /* 0x0000000406237824 */ /* 0x040fe200078e0221 */
[----:B------:R-:W-:Y:S01]  /*ba60*/  MOV R127, R57 ;  /* 0x00000039007f7202 */ /* 0x000fe20000000f00 */
[----:B------:R-:W-:Y:S01]  /*ba70*/  IMAD.MOV.U32 R103, RZ, RZ, R65 ;  /* 0x000000ffff677224 */ /* 0x000fe200078e0041 */
[----:B------:R-:W-:Y:S01]  /*ba80*/  MOV R21, R61 ;  /* 0x0000003d00157202 */ /* 0x000fe20000000f00 */
[----:B------:R-:W-:Y:S01]  /*ba90*/  IMAD.MOV.U32 R15, RZ, RZ, R73 ;  /* 0x000000ffff0f7224 */ /* 0x000fe200078e0049 */
[----:B------:R-:W-:Y:S01]  /*baa0*/  LEA R37, R6, R35, 0x2 ;  /* 0x0000002306257211 */ /* 0x000fe200078e10ff */
[----:B------:R-:W-:Y:S01]  /*bab0*/  @P2 FMUL R77, R77, 0.25 ;  /* 0x3e8000004d4d2820 */ /* 0x000fe20000400000 */
[----:B------:R-:W-:Y:S01]  /*bac0*/  MOV R109, R64 ;  /* 0x00000040006d7202 */ /* 0x000fe20000000f00 */
[----:B------:R-:W-:Y:S01]  /*bad0*/  @P2 FMUL R76, R76, 0.25 ;  /* 0x3e8000004c4c2820 */ /* 0x000fe20000400000 */
[----:B------:R-:W-:Y:S01]  /*bae0*/  LEA R39, R6, R37, 0x2 ;  /* 0x0000002506277211 */ /* 0x000fe200078e10ff */
[----:B------:R-:W-:Y:S01]  /*baf0*/  @P2 FMUL R93, R93, 0.25 ;  /* 0x3e8000005d5d2820 */ /* 0x000fe20000400000 */
[----:B------:R-:W-:Y:S01]  /*bb00*/  FSEL R32, R32, R228, !P4 ;  /* 0x000000e420207208 */ /* 0x000fe20006000000 */
[----:B------:R-:W-:Y:S01]  /*bb10*/  @P2 FMUL R228, R228, 0.25 ;  /* 0x3e800000e4e42820 */ /* 0x000fe20000400000 */
[----:B------:R-:W-:Y:S01]  /*bb20*/  MOV R131, R51 ;  /* 0x0000003300837202 */ /* 0x000fe20000000f00 */
[----:B------:R-:W-:-:S02]  /*bb30*/  IMAD R51, R6, 0x4, R39 ;  /* 0x0000000406337824 */ /* 0x000fc400078e0227 */
[----:B------:R-:W-:Y:S01]  /*bb40*/  @P2 FMUL R92, R92, 0.25 ;  /* 0x3e8000005c5c2820 */ /* 0x000fe20000400000 */
        /* <DEDUP_REMOVED lines=9> */
[----:B------:R-:W-:Y:S01]  /*bbe0*/  @!P3 FMUL R228, R228, 16777216 ;  /* 0x4b800000e4e4b820 */ /* 0x000fe20000400000 */
[----:B------:R-:W-:Y:S01]  /*bbf0*/  @P2 FMUL R23, R23, 0.25 ;  /* 0x3e80000017172820 */ /* 0x000fe20000400000 */
[----:B------:R-:W-:Y:S01]  /*bc00*/  @P2 FMUL R127, R127, 0.25 ;  /* 0x3e8000007f7f2820 */ /* 0x000fe20000400000 */
[----:B------:R-:W-:Y:S01]  /*bc10*/  @P2 FMUL R99, R99, 0.25 ;  /* 0x3e80000063632820 */ /* 0x000fe20000400000 */
[----:B------:R-:W-:Y:S01]  /*bc20*/  IMAD.MOV.U32 R135, RZ, RZ, R85 ;  /* 0x000000ffff877224 */ /* 0x000fe200078e0055 */
[----:B------:R-:W-:Y:S01]  /*bc30*/  FSETP.GT.AND P1, PT, |R230|, 8.50705917302346158658e+37, PT ;  /* 0x7e800000e600780b */ /* 0x000fe20003f24200 */
[----:B------:R-:W-:Y:S01]  /*bc40*/  IMAD.MOV.U32 R143, RZ, RZ, R111 ;  /* 0x000000ffff8f7224 */ /* 0x000fe200078e006f */
[----:B------:R-:W-:Y:S01]  /*bc50*/  MOV R153, R97 ;  /* 0x0000006100997202 */ /* 0x000fe20000000f00 */
[C---:B-1----:R-:W-:Y:S01]  /*bc60*/  FMUL R36, R8.reuse, R79 ;  /* 0x0000004f08247220 */ /* 0x042fe20000400000 */
[----:B------:R-:W-:Y:S01]  /*bc70*/  MOV R149, R81 ;  /* 0x0000005100957202 */ /* 0x000fe20000000f00 */
[C---:B------:R-:W-:Y:S01]  /*bc80*/  FMUL R38, R8.reuse, R78 ;  /* 0x0000004e08267220 */ /* 0x040fe20000400000 */
[----:B------:R-:W-:Y:S01]  /*bc90*/  MOV R85, R54 ;  /* 0x0000003600557202 */ /* 0x000fe20000000f00 */
[C---:B------:R-:W-:Y:S01]  /*bca0*/  FMUL R47, R8.reuse, R95 ;  /* 0x0000005f082f7220 */ /* 0x040fe20000400000 */
[----:B------:R-:W-:Y:S01]  /*bcb0*/  MOV R97, R87 ;  /* 0x0000005700617202 */ /* 0x000fe20000000f00 */
        /* <DEDUP_REMOVED lines=13> */
[----:B------:R-:W-:Y:S01]  /*bd90*/  IMAD.MOV.U32 R87, RZ, RZ, R53 ;  /* 0x000000ffff577224 */ /* 0x000fe200078e0035 */
[----:B------:R-:W0:Y:S01]  /*bda0*/  MUFU.RCP R8, R228 ;  /* 0x000000e400087308 */ /* 0x000e220000001000 */
[----:B------:R-:W-:Y:S01]  /*bdb0*/  @!P3 FMUL R77, R77, 16777216 ;  /* 0x4b8000004d4db820 */ /* 0x000fe20000400000 */
        /* <DEDUP_REMOVED lines=15> */
[----:B------:R-:W-:Y:S01]  /*beb0*/  LEA R53, R6, R51, 0x2 ;  /* 0x0000003306357211 */ /* 0x000fe200078e10ff */
[----:B------:R-:W-:Y:S01]  /*bec0*/  IMAD.MOV.U32 R139, RZ, RZ, R49 ;  /* 0x000000ffff8b7224 */ /* 0x000fe200078e0031 */
[----:B------:R-:W-:Y:S01]  /*bed0*/  FSETP.GEU.AND P3, PT, |R230|, 1.175494350822287508e-38, PT ;  /* 0x00800000e600780b */ /* 0x000fe20003f6e200 */
[----:B------:R-:W-:-:S02]  /*bee0*/  IMAD.MOV.U32 R49, RZ, RZ, R55 ;  /* 0x000000ffff317224 */ /* 0x000fc400078e0037 */
[----:B------:R-:W-:Y:S01]  /*bef0*/  @P1 FMUL R230, R230, 0.25 ;  /* 0x3e800000e6e61820 */ /* 0x000fe20000400000 */
[C---:B------:R-:W-:Y:S01]  /*bf00*/  IMAD R55, R6.reuse, 0x4, R53 ;  /* 0x0000000406377824 */ /* 0x040fe200078e0235 */
[----:B------:R-:W-:Y:S01]  /*bf10*/  MOV R137, R105 ;  /* 0x0000006900897202 */ /* 0x000fe20000000f00 */
[----:B------:R-:W-:Y:S01]  /*bf20*/  IMAD.MOV.U32 R147, RZ, RZ, R83 ;  /* 0x000000ffff937224 */ /* 0x000fe200078e0053 */
[----:B------:R-:W-:Y:S01]  /*bf30*/  MOV R133, R52 ;  /* 0x0000003400857202 */ /* 0x000fe20000000f00 */
[----:B------:R-:W-:Y:S01]  /*bf40*/  IMAD.MOV.U32 R129, RZ, RZ, R107 ;  /* 0x000000ffff817224 */ /* 0x000fe200078e006b */
[----:B------:R-:W-:Y:S01]  /*bf50*/  LEA R57, R6, R55, 0x2 ;  /* 0x0000003706397211 */ /* 0x000fe200078e10ff */
[C---:B0-----:R-:W-:Y:S01]  /*bf60*/  FMUL R40, R8.reuse, R77 ;  /* 0x0000004d08287220 */ /* 0x041fe20000400000 */
[C---:B------:R-:W-:Y:S01]  /*bf70*/  FMUL R27, R8.reuse, R76 ;  /* 0x0000004c081b7220 */ /* 0x040fe20000400000 */
[C---:B------:R-:W-:Y:S01]  /*bf80*/  FMUL R83, R8.reuse, R93 ;  /* 0x0000005d08537220 */ /* 0x040fe20000400000 */
[----:B------:R-:W-:Y:S01]  /*bf90*/  FMUL R42, R8, R92 ;  /* 0x0000005c082a7220 */ /* 0x000fe20000400000 */
[----:B------:R-:W-:Y:S01]  /*bfa0*/  @!P3 FMUL R230, R230, 16777216 ;  /* 0x4b800000e6e6b820 */ /* 0x000fe20000400000 */
[----:B------:R-:W-:-:S02]  /*bfb0*/  IMAD R59, R6, 0x4, R57 ;  /* 0x00000004063b7824 */ /* 0x000fc400078e0239 */
        /* <DEDUP_REMOVED lines=12> */
[----:B------:R-:W-:Y:S01]  /*c080*/  FSETP.GT.AND P2, PT, |R232|, 8.50705917302346158658e+37, PT ;  /* 0x7e800000e800780b */ /* 0x000fe20003f44200 */
[----:B------:R-:W0:Y:S01]  /*c090*/  MUFU.RCP R8, R230 ;  /* 0x000000e600087308 */ /* 0x000e220000001000 */
        /* <DEDUP_REMOVED lines=16> */
[----:B------:R-:W-:Y:S01]  /*c1a0*/  LEA R61, R6, R59, 0x2 ;  /* 0x0000003b063d7211 */ /* 0x000fe200078e10ff */
[----:B------:R-:W-:Y:S01]  /*c1b0*/  @!P3 FMUL R97, R97, 16777216 ;  /* 0x4b8000006161b820 */ /* 0x000fe20000400000 */
[C---:B------:R-:W-:Y:S01]  /*c1c0*/  FSETP.GEU.AND P1, PT, |R232|.reuse, 1.175494350822287508e-38, PT ;  /* 0x00800000e800780b */ /* 0x040fe20003f2e200 */
[----:B------:R-:W-:Y:S01]  /*c1d0*/  @P2 FMUL R232, R232, 0.25 ;  /* 0x3e800000e8e82820 */ /* 0x000fe20000400000 */
[----:B------:R-:W-:Y:S01]  /*c1e0*/  @!P3 FMUL R85, R85, 16777216 ;  /* 0x4b8000005555b820 */ /* 0x000fe20000400000 */
[----:B------:R-:W-:-:S02]  /*c1f0*/  IMAD R63, R6, 0x4, R61 ;  /* 0x00000004063f7824 */ /* 0x000fc400078e023d */
[----:B------:R-:W-:Y:S01]  /*c200*/  @!P3 FMUL R129, R129, 16777216 ;  /* 0x4b8000008181b820 */ /* 0x000fe20000400000 */
[----:B------:R-:W-:Y:S01]  /*c210*/  @!P3 FMUL R131, R131, 16777216 ;  /* 0x4b8000008383b820 */ /* 0x000fe20000400000 */
[----:B------:R-:W-:Y:S01]  /*c220*/  @!P3 FMUL R50, R50, 16777216 ;  /* 0x4b8000003232b820 */ /* 0x000fe20000400000 */
[----:B------:R-:W-:Y:S01]  /*c230*/  @!P3 FMUL R49, R49, 16777216 ;  /* 0x4b8000003131b820 */ /* 0x000fe20000400000 */
[----:B------:R-:W-:Y:S01]  /*c240*/  LEA R65, R6, R63, 0x2 ;  /* 0x0000003f06417211 */ /* 0x000fe200078e10ff */
        /* <DEDUP_REMOVED lines=11> */
[----:B0-----:R-:W-:Y:S01]  /*c300*/  FMUL R66, R8, R97 ;  /* 0x0000006108427220 */ /* 0x001fe20000400000 */
        /* <DEDUP_REMOVED lines=16> */
[----:B------:R-:W-:Y:S01]  /*c410*/  LEA R73, R6, R75, 0x2 ;  /* 0x0000004b06497211 */ /* 0x000fe200078e10ff */
[----:B------:R-:W0:Y:S01]  /*c420*/  MUFU.RCP R8, R232 ;  /* 0x000000e800087308 */ /* 0x000e220000001000 */
[----:B------:R-:W-:Y:S01]  /*c430*/  LOP3.LUT R0, R7, 0x40, RZ, 0xc0, !PT ;  /* 0x0000004007007812 */ /* 0x000fe200078ec0ff */
[----:B------:R-:W-:Y:S01]  /*c440*/  VIADD R41, R48, 0xc0cafb0d ;  /* 0xc0cafb0d30297836 */ /* 0x000fe20000000000 */
[----:B------:R-:W-:Y:S01]  /*c450*/  IADD3 R43, R32, -0x3f3504f3, RZ ;  /* 0xc0cafb0d202b7810 */ /* 0x000fe20007ffe0ff */
[----:B------:R-:W-:-:S02]  /*c460*/  IMAD R69, R6, 0x4, R73 ;  /* 0x0000000406457824 */ /* 0x000fc400078e0249 */
[----:B------:R-:W-:Y:S01]  /*c470*/  @P2 FMUL R96, R96, 0.25 ;  /* 0x3e80000060602820 */ /* 0x000fe20000400000 */
[----:B------:R-:W-:Y:S01]  /*c480*/  @P2 FMUL R100, R100, 0.25 ;  /* 0x3e80000064642820 */ /* 0x000fe20000400000 */
[----:B------:R-:W-:Y:S01]  /*c490*/  SHF.R.U32.HI R0, RZ, 0x1, R0 ;  /* 0x00000001ff007819 */ /* 0x000fe20000011600 */
[----:B------:R-:W-:Y:S01]  /*c4a0*/  @P2 FMUL R87, R87, 0.25 ;  /* 0x3e80000057572820 */ /* 0x000fe20000400000 */
[----:B------:R-:W-:Y:S01]  /*c4b0*/  LOP3.LUT R43, R43, 0xff800000, RZ, 0xc0, !PT ;  /* 0xff8000002b2b7812 */ /* 0x000fe200078ec0ff */
[----:B------:R-:W-:Y:S01]  /*c4c0*/  @P2 FMUL R133, R133, 0.25 ;  /* 0x3e80000085852820 */ /* 0x000fe20000400000 */
[----:B------:R-:W-:Y:S01]  /*c4d0*/  LOP3.LUT R41, R41, 0xff800000, RZ, 0xc0, !PT ;  /* 0xff80000029297812 */ /* 0x000fe200078ec0ff */
[----:B------:R-:W-:Y:S01]  /*c4e0*/  @P2 FMUL R135, R135, 0.25 ;  /* 0x3e80000087872820 */ /* 0x000fe20000400000 */
[----:B------:R-:W-:Y:S01]  /*c4f0*/  LEA R67, R6, R69, 0x2 ;  /* 0x0000004506437211 */ /* 0x000fe200078e10ff */
        /* <DEDUP_REMOVED lines=12> */
[----:B------:R-:W-:Y:S01]  /*c5c0*/  @!P1 FMUL R100, R100, 16777216 ;  /* 0x4b80000064649820 */ /* 0x000fe20000400000 */
[----:B------:R-:W-:Y:S01]  /*c5d0*/  LOP3.LUT R0, R9, R0, RZ, 0x3c, !PT ;  /* 0x0000000009007212 */ /* 0x000fe200078e3cff */
[----:B------:R-:W-:Y:S01]  /*c5e0*/  @!P1 FMUL R87, R87, 16777216 ;  /* 0x4b80000057579820 */ /* 0x000fe20000400000 */
[----:B------:R-:W-:Y:S01]  /*c5f0*/  FSEL R114, RZ, -23, P4 ;  /* 0xc1b80000ff727808 */ /* 0x000fe20002000000 */
[----:B------:R-:W-:Y:S01]  /*c600*/  @!P1 FMUL R133, R133, 16777216 ;  /* 0x4b80000085859820 */ /* 0x000fe20000400000 */
[----:B------:R-:W-:Y:S01]  /*c610*/  I2FP.F32.S32 R9, R25 ;  /* 0x0000001900097245 */ /* 0x000fe20000201400 */
[----:B------:R-:W-:Y:S01]  /*c620*/  @!P1 FMUL R135, R135, 16777216 ;  /* 0x4b80000087879820 */ /* 0x000fe20000400000 */
[----:B------:R-:W-:Y:S01]  /*c630*/  FSEL R115, RZ, -23, P5 ;  /* 0xc1b80000ff737808 */ /* 0x000fe20002800000 */
[----:B------:R-:W-:Y:S01]  /*c640*/  @!P1 FMUL R84, R84, 16777216 ;  /* 0x4b80000054549820 */ /* 0x000fe20000400000 */
[----:B------:R-:W-:Y:S01]  /*c650*/  I2FP.F32.S32 R11, R43 ;  /* 0x0000002b000b7245 */ /* 0x000fe20000201400 */
[----:B------:R-:W-:Y:S01]  /*c660*/  @!P1 FMUL R137, R137, 16777216 ;  /* 0x4b80000089899820 */ /* 0x000fe20000400000 */
[----:B------:R-:W-:Y:S01]  /*c670*/  I2FP.F32.S32 R10, R41 ;  /* 0x00000029000a7245 */ /* 0x000fe20000201400 */
        /* <DEDUP_REMOVED lines=9> */
[C---:B0-----:R-:W-:Y:S01]  /*c710*/  FMUL R77, R8.reuse, R96 ;  /* 0x00000060084d7220 */ /* 0x041fe20000400000 */
[----:B------:R-:W-:Y:S01]  /*c720*/  FMUL R100, R8, R100 ;  /* 0x0000006408647220 */ /* 0x000fe20000400000 */
[----:B------:R-:W-:-:S02]  /*c730*/  IMAD R71, R6, 0x4, R67 ;  /* 0x0000000406477824 */ /* 0x000fc400078e0243 */
[----:B------:R-:W-:Y:S01]  /*c740*/  FFMA.FTZ R112, R9, 1.1920928955078125e-07, R112 ;  /* 0x3400000009707823 */ /* 0x000fe20000010070 */
[----:B------:R-:W-:Y:S01]  /*c750*/  FFMA.FTZ R114, R11, 1.1920928955078125e-07, R114 ;  /* 0x340000000b727823 */ /* 0x000fe20000010072 */
[----:B------:R-:W-:Y:S01]  /*c760*/  FFMA.FTZ R115, R10, 1.1920928955078125e-07, R115 ;  /* 0x340000000a737823 */ /* 0x000fe20000010073 */
        /* <DEDUP_REMOVED lines=14> */
[----:B------:R-:W-:Y:S01]  /*c850*/  F2FP.F16.F32.PACK_AB R8, R77, R100 ;  /* 0x000000644d08723e */ /* 0x000fe200000000ff */
[----:B------:R-:W0:Y:S01]  /*c860*/  S2UR UR5, SR_CgaCtaId ;  /* 0x00000000000579c3 */ /* 0x000e220000008800 */
[----:B------:R-:W-:Y:S01]  /*c870*/  LEA R77, R6, R71, 0x2 ;  /* 0x00000047064d7211 */ /* 0x000fe200078e10ff */
[----:B------:R-:W-:Y:S01]  /*c880*/  UMOV UR4, 0x400 ;  /* 0x0000040000047882 */ /* 0x000fe20000000000 */
[----:B------:R-:W-:Y:S01]  /*c890*/  F2FP.F16.F32.PACK_AB R20, R20, R85 ;  /* 0x000000551414723e */ /* 0x000fe200000000ff */
[----:B------:R-:W-:Y:S01]  /*c8a0*/  IMAD.IADD R41, R48, 0x1, -R41 ;  /* 0x0000000130297824 */ /* 0x000fe200078e0a29 */
[----:B------:R-:W-:Y:S01]  /*c8b0*/  F2FP.F16.F32.PACK_AB R17, R17, R74 ;  /* 0x0000004a1111723e */ /* 0x000fe200000000ff */
[C---:B------:R-:W-:Y:S01]  /*c8c0*/  IMAD R85, R6.reuse, 0x4, R77 ;  /* 0x0000000406557824 */ /* 0x040fe200078e024d */
[----:B------:R-:W-:Y:S01]  /*c8d0*/  SHF.L.U32 R74, R7, 0x5, RZ ;  /* 0x00000005074a7819 */ /* 0x000fe200000006ff */
[----:B------:R-:W-:Y:S01]  /*c8e0*/  FADD R41, R41, -1 ;  /* 0xbf80000029297421 */ /* 0x000fe20000000000 */
[----:B------:R-:W-:Y:S01]  /*c8f0*/  F2FP.F16.F32.PACK_AB R21, R21, R50 ;  /* 0x000000321515723e */ /* 0x000fe200000000ff */
[----:B------:R-:W-:Y:S01]  /*c900*/  IMAD R87, R6, 0x4, R85 ;  /* 0x0000000406577824 */ /* 0x000fe200078e0255 */
[----:B------:R-:W-:Y:S01]  /*c910*/  F2FP.F16.F32.PACK_AB R10, R10, R79 ;  /* 0x0000004f0a0a723e */ /* 0x000fe200000000ff */
[----:B------:R-:W1:Y:S01]  /*c920*/  S2R R179, SR_CTAID.X ;  /* 0x0000000000b37919 */ /* 0x000e620000002500 */
[----:B------:R-:W-:Y:S01]  /*c930*/  LOP3.LUT R50, R7, 0x18, RZ, 0xc0, !PT ;  /* 0x0000001807327812 */ /* 0x000fe200078ec0ff */
[----:B------:R-:W2:Y:S01]  /*c940*/  LDC.64 R176, c[0x0][0x228] ;  /* 0x00008a00ffb07b82 */ /* 0x000ea20000000a00 */
[----:B------:R-:W-:Y:S01]  /*c950*/  LOP3.LUT R79, R74, 0xc60, RZ, 0xc0, !PT ;  /* 0x00000c604a4f7812 */ /* 0x000fe200078ec0ff */
[----:B------:R-:W3:Y:S01]  /*c960*/  S2R R180, SR_TID.X ;  /* 0x0000000000b47919 */ /* 0x000ee20000002100 */
[----:B------:R-:W-:-:S02]  /*c970*/  LEA R91, R6, R87, 0x2 ;  /* 0x00000057065b7211 */ /* 0x000fc400078e10ff */
[----:B------:R-:W-:Y:S02]  /*c980*/  LEA R74, R50, R79, 0x9 ;  /* 0x0000004f324a7211 */ /* 0x000fe400078e48ff */
[----:B------:R-:W-:Y:S01]  /*c990*/  F2FP.F16.F32.PACK_AB R9, R9, R76 ;  /* 0x0000004c0909723e */ /* 0x000fe200000000ff */
[C---:B------:R-:W-:Y:S01]  /*c9a0*/  IMAD R79, R6.reuse, 0x4, R91 ;  /* 0x00000004064f7824 */ /* 0x040fe200078e025b */
[----:B------:R-:W-:Y:S01]  /*c9b0*/  LOP3.LUT R76, R7, 0x1c, RZ, 0xc0, !PT ;  /* 0x0000001c074c7812 */ /* 0x000fe200078ec0ff */
[----:B0-----:R-:W-:Y:S01]  /*c9c0*/  ULEA UR6, UR5, UR4, 0x18 ;  /* 0x0000000405067291 */ /* 0x001fe2000f8ec03f */
[----:B------:R-:W-:Y:S02]  /*c9d0*/  F2FP.F16.F32.PACK_AB R19, R19, R14 ;  /* 0x0000000e1313723e */ /* 0x000fe400000000ff */
[----:B------:R-:W-:Y:S01]  /*c9e0*/  LEA R89, R6, R79, 0x2 ;  /* 0x0000004f06597211 */ /* 0x000fe200078e10ff */
[----:B------:R-:W-:Y:S01]  /*c9f0*/  ULDC.64 UR4, c[0x0][0x270] ;  /* 0x00009c0000047ab9 */ /* 0x000fe20000000a00 */
[----:B------:R-:W-:Y:S01]  /*ca00*/  F2FP.F16.F32.PACK_AB R14, R70, R97 ;  /* 0x00000061460e723e */ /* 0x000fe200000000ff */
[----:B------:R-:W-:Y:S01]  /*ca10*/  UIMAD UR4, UR7, UR4, URZ ;  /* 0x00000004070472a4 */ /* 0x000fe2000f8e023f */
[----:B------:R-:W-:Y:S01]  /*ca20*/  F2FP.F16.F32.PACK_AB R18, R18, R49 ;  /* 0x000000311212723e */ /* 0x000fe200000000ff */
[----:B------:R-:W-:Y:S01]  /*ca30*/  IMAD R93, R6, 0x4, R89 ;  /* 0x00000004065d7824 */ /* 0x000fe200078e0259 */
[----:B------:R-:W-:Y:S01]  /*ca40*/  F2FP.F16.F32.PACK_AB R24, R24, R99 ;  /* 0x000000631818723e */ /* 0x000fe200000000ff */
[----:B------:R-:W-:Y:S01]  /*ca50*/  IMAD.SHL.U32 R49, R76, 0x4, RZ ;  /* 0x000000044c317824 */ /* 0x000fe200078e00ff */
[----:B------:R-:W-:Y:S01]  /*ca60*/  F2FP.F16.F32.PACK_AB R11, R11, R68 ;  /* 0x000000440b0b723e */ /* 0x000fe200000000ff */
[----:B------:R-:W-:Y:S01]  /*ca70*/  USHF.L.U32 UR8, UR4, 0x1, URZ ;  /* 0x0000000104087899 */ /* 0x000fe2000800063f */
[----:B------:R-:W-:-:S02]  /*ca80*/  LEA R95, R6, R93, 0x2 ;  /* 0x0000005d065f7211 */ /* 0x000fc400078e10ff */
[----:B------:R-:W-:Y:S01]  /*ca90*/  LOP3.LUT R74, R74, R49, RZ, 0x3c, !PT ;  /* 0x000000314a4a7212 */ /* 0x000fe200078e3cff */
[----:B------:R-:W-:Y:S01]  /*caa0*/  BAR.SYNC.DEFER_BLOCKING 0x0 ;  /* 0x0000000000007b1d */ /* 0x000fe20000010000 */
[----:B------:R-:W-:Y:S01]  /*cab0*/  F2FP.F16.F32.PACK_AB R16, R16, R101 ;  /* 0x000000651010723e */ /* 0x000fe200000000ff */
[----:B------:R-:W-:Y:S01]  /*cac0*/  IMAD R97, R6, 0x4, R95 ;  /* 0x0000000406617824 */ /* 0x000fe200078e025f */
[----:B------:R-:W-:Y:S02]  /*cad0*/  IADD3 R25, R28, -R25, RZ ;  /* 0x800000191c197210 */ /* 0x000fe40007ffe0ff */
[----:B------:R-:W-:Y:S01]  /*cae0*/  F2FP.F16.F32.PACK_AB R26, R26, R107 ;  /* 0x0000006b1a1a723e */ /* 0x000fe200000000ff */
[C---:B------:R-:W-:Y:S01]  /*caf0*/  IMAD R99, R6.reuse, 0x4, R97 ;  /* 0x0000000406637824 */ /* 0x040fe200078e0261 */
[----:B------:R-:W-:Y:S02]  /*cb00*/  F2FP.F16.F32.PACK_AB R15, R15, R66 ;  /* 0x000000420f0f723e */ /* 0x000fe400000000ff */
[----:B------:R-:W-:Y:S01]  /*cb10*/  MOV R66, 0x3dc6b27f ;  /* 0x3dc6b27f00427802 */ /* 0x000fe20000000f00 */
[----:B------:R-:W-:Y:S01]  /*cb20*/  IMAD R101, R6, 0x4, R99 ;  /* 0x0000000406657824 */ /* 0x000fe200078e0263 */
[----:B------:R-:W-:-:S02]  /*cb30*/  F2FP.F16.F32.PACK_AB R22, R22, R13 ;  /* 0x0000000d1616723e */ /* 0x000fc400000000ff */
[----:B------:R-:W-:Y:S02]  /*cb40*/  F2FP.F16.F32.PACK_AB R23, R23, R12 ;  /* 0x0000000c1717723e */ /* 0x000fe400000000ff */
[----:B------:R-:W-:Y:S02]  /*cb50*/  F2FP.F16.F32.PACK_AB R12, R78, R131 ;  /* 0x000000834e0c723e */ /* 0x000fe400000000ff */
[----:B------:R-:W-:Y:S02]  /*cb60*/  F2FP.F16.F32.PACK_AB R13, R72, R129 ;  /* 0x00000081480d723e */ /* 0x000fe400000000ff */
[----:B------:R-:W-:Y:S02]  /*cb70*/  F2FP.F16.F32.PACK_AB R27, R27, R42 ;  /* 0x0000002a1b1b723e */ /* 0x000fe400000000ff */
[----:B------:R-:W-:Y:S02]  /*cb80*/  IADD3 R45, R30, -R45, RZ ;  /* 0x8000002d1e2d7210 */ /* 0x000fe40007ffe0ff */
[----:B------:R-:W-:Y:S01]  /*cb90*/  IADD3 R43, R32, -R43, RZ ;  /* 0x8000002b202b7210 */ /* 0x000fe20007ffe0ff */
[----:B------:R0:W-:Y:S01]  /*cba0*/  STS.128 [R74+UR6], R8 ;  /* 0x000000084a007988 */ /* 0x0001e20008000c06 */
[----:B------:R-:W-:Y:S01]  /*cbb0*/  ISETP.GE.U32.AND P1, PT, R28, 0x7f800000, PT ;  /* 0x7f8000001c00780c */ /* 0x000fe20003f26070 */
[----:B------:R-:W-:Y:S01]  /*cbc0*/  FADD R45, R45, -1 ;  /* 0xbf8000002d2d7421 */ /* 0x000fe20000000000 */
[----:B------:R-:W-:Y:S01]  /*cbd0*/  ISETP.GE.U32.AND P6, PT, R30, 0x7f800000, PT ;  /* 0x7f8000001e00780c */ /* 0x000fe20003fc6070 */
[----:B------:R-:W-:Y:S01]  /*cbe0*/  STS.128 [R74+UR6+0x200], R16 ;  /* 0x000200104a007988 */ /* 0x000fe20008000c06 */
[----:B------:R-:W-:Y:S01]  /*cbf0*/  FADD R43, R43, -1 ;  /* 0xbf8000002b2b7421 */ /* 0x000fe20000000000 */
[----:B------:R-:W-:-:S02]  /*cc00*/  ISETP.GE.U32.AND P4, PT, R32, 0x7f800000, PT ;  /* 0x7f8000002000780c */ /* 0x000fc40003f86070 */
[----:B------:R4:W-:Y:S01]  /*cc10*/  STS.128 [R74+UR6+0x280], R12 ;  /* 0x0002800c4a007988 */ /* 0x0009e20008000c06 */
[----:B------:R-:W-:Y:S02]  /*cc20*/  ISETP.GE.U32.AND P5, PT, R48, 0x7f800000, PT ;  /* 0x7f8000003000780c */ /* 0x000fe40003fa6070 */
[----:B-1----:R-:W-:Y:S01]  /*cc30*/  SHF.L.U32 R179, R179, 0x5, RZ ;  /* 0x00000005b3b37819 */ /* 0x002fe200000006ff */
[----:B------:R1:W-:Y:S01]  /*cc40*/  STS.128 [R74+UR6+0x80], R20 ;  /* 0x000080144a007988 */ /* 0x0003e20008000c06 */
[----:B------:R-:W-:Y:S02]  /*cc50*/  SHF.L.U32 R7, R7, 0x4, RZ ;  /* 0x0000000407077819 */ /* 0x000fe400000006ff */
[----:B---3--:R-:W-:Y:S02]  /*cc60*/  LOP3.LUT R179, R179, 0x1f, R180, 0xf8, !PT ;  /* 0x0000001fb3b37812 */ /* 0x008fe400078ef8b4 */
[----:B0-----:R-:W-:Y:S02]  /*cc70*/  F2FP.F16.F32.PACK_AB R9, R58, R103 ;  /* 0x000000673a09723e */ /* 0x001fe400000000ff */
[----:B------:R-:W-:-:S02]  /*cc80*/  LEA R103, R6, R101, 0x2 ;  /* 0x0000006506677211 */ /* 0x000fc400078e10ff */
[----:B------:R-:W-:Y:S02]  /*cc90*/  F2FP.F16.F32.PACK_AB R10, R52, R105 ;  /* 0x00000069340a723e */ /* 0x000fe400000000ff */
[----:B------:R-:W-:Y:S01]  /*cca0*/  F2FP.F16.F32.PACK_AB R8, R34, R127 ;  /* 0x0000007f2208723e */ /* 0x000fe200000000ff */
[----:B------:R-:W-:Y:S02]  /*ccb0*/  IMAD R105, R6, 0x4, R103 ;  /* 0x0000000406697824 */ /* 0x000fe400078e0267 */
[----:B------:R-:W-:Y:S01]  /*ccc0*/  FADD R34, R25, -1 ;  /* 0xbf80000019227421 */ /* 0x000fe20000000000 */
[----:B------:R-:W-:Y:S01]  /*ccd0*/  F2FP.F16.F32.PACK_AB R25, R60, R109 ;  /* 0x0000006d3c19723e */ /* 0x000fe200000000ff */
[CC--:B----4-:R-:W-:Y:S01]  /*cce0*/  FFMA.FTZ R12, R41.reuse, R66.reuse, -0.16845393180847167969 ;  /* 0xbe2c7f30290c7423 */ /* 0x0d0fe20000010042 */
[----:B------:R-:W-:Y:S01]  /*ccf0*/  F2FP.F16.F32.PACK_AB R16, R64, R111 ;  /* 0x0000006f4010723e */ /* 0x000fe200000000ff */
[----:B------:R-:W-:Y:S01]  /*cd00*/  FFMA.FTZ R11, R34, R66, -0.16845393180847167969 ;  /* 0xbe2c7f30220b7423 */ /* 0x000fe20000010042 */
[----:B------:R-:W-:Y:S01]  /*cd10*/  LEA R107, R6, R105, 0x2 ;  /* 0x00000069066b7211 */ /* 0x000fe200078e10ff */
[----:B------:R-:W-:Y:S01]  /*cd20*/  STS.128 [R74+UR6+0x100], R24 ;  /* 0x000100184a007988 */ /* 0x000fe20008000c06 */
[----:B-1----:R-:W-:Y:S01]  /*cd30*/  F2FP.F16.F32.PACK_AB R20, R62, R125 ;  /* 0x0000007d3e14723e */ /* 0x002fe200000000ff */
[----:B------:R-:W-:Y:S01]  /*cd40*/  FFMA.FTZ R17, R34, R11, 0.1716887056827545166 ;  /* 0x3e2fcf2a22117423 */ /* 0x000fe2000001000b */
[----:B------:R-:W-:Y:S01]  /*cd50*/  LEA R109, R6, R107, 0x2 ;  /* 0x0000006b066d7211 */ /* 0x000fe200078e10ff */
[C---:B------:R-:W-:Y:S01]  /*cd60*/  FFMA.FTZ R12, R41.reuse, R12, 0.1716887056827545166 ;  /* 0x3e2fcf2a290c7423 */ /* 0x040fe2000001000c */
[----:B------:R-:W-:Y:S01]  /*cd70*/  F2FP.F16.F32.PACK_AB R11, R40, R83 ;  /* 0x00000053280b723e */ /* 0x000fe200000000ff */
[----:B------:R-:W-:Y:S01]  /*cd80*/  FFMA.FTZ R17, R34, R17, -0.17900948226451873779 ;  /* 0xbe374e4322117423 */ /* 0x000fe20000010011 */
[----:B------:R-:W-:Y:S01]  /*cd90*/  F2FP.F16.F32.PACK_AB R18, R46, R119 ;  /* 0x000000772e12723e */ /* 0x000fe200000000ff */
[----:B------:R-:W-:Y:S01]  /*cda0*/  IMAD R111, R6, 0x4, R109 ;  /* 0x00000004066f7824 */ /* 0x000fe200078e026d */
[----:B------:R-:W-:Y:S01]  /*cdb0*/  F2FP.F16.F32.PACK_AB R21, R54, R121 ;  /* 0x000000793615723e */ /* 0x000fe200000000ff */
[----:B------:R0:W-:Y:S01]  /*cdc0*/  STS.128 [R74+UR6+0x300], R8 ;  /* 0x000300084a007988 */ /* 0x0001e20008000c06 */
[----:B------:R-:W-:Y:S01]  /*cdd0*/  FFMA.FTZ R17, R34, R17, 0.20512372255325317383 ;  /* 0x3e520bf422117423 */ /* 0x000fe20000010011 */
[----:B------:R-:W-:Y:S01]  /*cde0*/  F2FP.F16.F32.PACK_AB R22, R44, R117 ;  /* 0x000000752c16723e */ /* 0x000fe200000000ff */
[C---:B------:R-:W-:Y:S01]  /*cdf0*/  FFMA.FTZ R12, R41.reuse, R12, -0.17900948226451873779 ;  /* 0xbe374e43290c7423 */ /* 0x040fe2000001000c */
[----:B------:R-:W-:Y:S01]  /*ce00*/  LEA R15, R6, R111, 0x2 ;  /* 0x0000006f060f7211 */ /* 0x000fe200078e10ff */
[----:B------:R-:W-:Y:S01]  /*ce10*/  FFMA.FTZ R19, R34, R17, -0.24046532809734344482 ;  /* 0xbe763c8b22137423 */ /* 0x000fe20000010011 */
[----:B------:R-:W-:Y:S01]  /*ce20*/  F2FP.F16.F32.PACK_AB R17, R56, R123 ;  /* 0x0000007b3811723e */ /* 0x000fe200000000ff */
[----:B------:R-:W-:Y:S01]  /*ce30*/  FFMA.FTZ R12, R41, R12, 0.20512372255325317383 ;  /* 0x3e520bf4290c7423 */ /* 0x000fe2000001000c */
[----:B------:R-:W-:Y:S01]  /*ce40*/  F2FP.F16.F32.PACK_AB R23, R36, R47 ;  /* 0x0000002f2417723e */ /* 0x000fe200000000ff */
[----:B------:R-:W-:Y:S01]  /*ce50*/  FFMA.FTZ R19, R34, R19, 0.28857114911079406738 ;  /* 0x3e93bf9922137423 */ /* 0x000fe20000010013 */
[----:B------:R-:W-:Y:S01]  /*ce60*/  LOP3.LUT R7, R7, 0x70, RZ, 0xc0, !PT ;  /* 0x0000007007077812 */ /* 0x000fe200078ec0ff */
[----:B------:R-:W-:Y:S01]  /*ce70*/  FFMA.FTZ R12, R41, R12, -0.24046532809734344482 ;  /* 0xbe763c8b290c7423 */ /* 0x000fe2000001000c */
[----:B------:R-:W-:Y:S01]  /*ce80*/  LOP3.LUT R158, R0, 0x40, RZ, 0x3c, !PT ;  /* 0x00000040009e7812 */ /* 0x000fe200078e3cff */
[----:B------:R-:W-:Y:S01]  /*ce90*/  FFMA.FTZ R13, R34, R19, -0.36067417263984680176 ;  /* 0xbeb8aa49220d7423 */ /* 0x000fe20000010013 */
[----:B------:R-:W-:Y:S01]  /*cea0*/  F2FP.F16.F32.PACK_AB R19, R38, R81 ;  /* 0x000000512613723e */ /* 0x000fe200000000ff */
[----:B------:R-:W-:Y:S01]  /*ceb0*/  STS.128 [R74+UR6+0x380], R20 ;  /* 0x000380144a007988 */ /* 0x000fe20008000c06 */
[----:B0-----:R-:W-:Y:S01]  /*cec0*/  LEA R11, R6, R15, 0x2 ;  /* 0x0000000f060b7211 */ /* 0x001fe200078e10ff */
[-C--:B------:R-:W-:Y:S01]  /*ced0*/  FFMA.FTZ R8, R45, R66.reuse, -0.16845393180847167969 ;  /* 0xbe2c7f302d087423 */ /* 0x080fe20000010042 */
[----:B------:R-:W-:Y:S01]  /*cee0*/  FFMA.FTZ R10, R43, R66, -0.16845393180847167969 ;  /* 0xbe2c7f302b0a7423 */ /* 0x000fe20000010042 */
[----:B------:R0:W-:Y:S01]  /*cef0*/  STS.128 [R74+UR6+0x180], R16 ;  /* 0x000180104a007988 */ /* 0x0001e20008000c06 */
[----:B------:R-:W-:Y:S01]  /*cf00*/  FFMA.FTZ R13, R34, R13, 0.48089820146560668945 ;  /* 0x3ef6384a220d7423 */ /* 0x000fe2000001000d */
[----:B------:R-:W-:-:S02]  /*cf10*/  IMAD R25, R6, 0x4, R11 ;  /* 0x0000000406197824 */ /* 0x000fc400078e020b */
[----:B------:R-:W-:Y:S01]  /*cf20*/  FFMA.FTZ R8, R45, R8, 0.1716887056827545166 ;  /* 0x3e2fcf2a2d087423 */ /* 0x000fe20000010008 */
[----:B------:R-:W-:Y:S01]  /*cf30*/  FFMA.FTZ R10, R43, R10, 0.1716887056827545166 ;  /* 0x3e2fcf2a2b0a7423 */ /* 0x000fe2000001000a */
[----:B------:R-:W-:Y:S01]  /*cf40*/  FFMA.FTZ R12, R41, R12, 0.28857114911079406738 ;  /* 0x3e93bf99290c7423 */ /* 0x000fe2000001000c */
[----:B------:R-:W-:Y:S01]  /*cf50*/  FFMA.FTZ R13, R34, R13, -0.72134751081466674805 ;  /* 0xbf38aa3b220d7423 */ /* 0x000fe2000001000d */
[----:B------:R-:W-:Y:S01]  /*cf60*/  LEA R27, R6, R25, 0x2 ;  /* 0x00000019061b7211 */ /* 0x000fe200078e10ff */
[----:B------:R-:W-:Y:S01]  /*cf70*/  FFMA.FTZ R8, R45, R8, -0.17900948226451873779 ;  /* 0xbe374e432d087423 */ /* 0x000fe20000010008 */
[----:B------:R-:W-:Y:S01]  /*cf80*/  FFMA.FTZ R10, R43, R10, -0.17900948226451873779 ;  /* 0xbe374e432b0a7423 */ /* 0x000fe2000001000a */
[----:B------:R-:W-:Y:S01]  /*cf90*/  FFMA.FTZ R12, R41, R12, -0.36067417263984680176 ;  /* 0xbeb8aa49290c7423 */ /* 0x000fe2000001000c */
[----:B------:R-:W-:Y:S01]  /*cfa0*/  FMUL R13, R34, R13 ;  /* 0x0000000d220d7220 */ /* 0x000fe20000400000 */
[----:B------:R-:W-:Y:S02]  /*cfb0*/  IMAD R125, R6, 0x4, R27 ;  /* 0x00000004067d7824 */ /* 0x000fe400078e021b */
[----:B------:R-:W-:Y:S01]  /*cfc0*/  FFMA.FTZ R8, R45, R8, 0.20512372255325317383 ;  /* 0x3e520bf42d087423 */ /* 0x000fe20000010008 */
[----:B------:R-:W-:Y:S01]  /*cfd0*/  FFMA.FTZ R10, R43, R10, 0.20512372255325317383 ;  /* 0x3e520bf42b0a7423 */ /* 0x000fe2000001000a */
[----:B------:R-:W-:Y:S01]  /*cfe0*/  FFMA.FTZ R12, R41, R12, 0.48089820146560668945 ;  /* 0x3ef6384a290c7423 */ /* 0x000fe2000001000c */
[----:B------:R-:W-:Y:S01]  /*cff0*/  FMUL R13, R34, R13 ;  /* 0x0000000d220d7220 */ /* 0x000fe20000400000 */
[C---:B------:R-:W-:Y:S01]  /*d000*/  LEA R127, R6.reuse, R125, 0x2 ;  /* 0x0000007d067f7211 */ /* 0x040fe200078e10ff */
[----:B------:R-:W-:Y:S01]  /*d010*/  FFMA.FTZ R8, R45, R8, -0.24046532809734344482 ;  /* 0xbe763c8b2d087423 */ /* 0x000fe20000010008 */
[----:B------:R-:W-:Y:S01]  /*d020*/  FFMA.FTZ R10, R43, R10, -0.24046532809734344482 ;  /* 0xbe763c8b2b0a7423 */ /* 0x000fe2000001000a */
[----:B------:R-:W-:Y:S01]  /*d030*/  FFMA.FTZ R12, R41, R12, -0.72134751081466674805 ;  /* 0xbf38aa3b290c7423 */ /* 0x000fe2000001000c */
[----:B0-----:R-:W-:Y:S01]  /*d040*/  LEA R17, R6, R127, 0x2 ;  /* 0x0000007f06117211 */ /* 0x001fe200078e10ff */
[----:B------:R-:W-:Y:S01]  /*d050*/  FFMA.FTZ R8, R45, R8, 0.28857114911079406738 ;  /* 0x3e93bf992d087423 */ /* 0x000fe20000010008 */
[----:B------:R-:W-:Y:S01]  /*d060*/  FFMA.FTZ R10, R43, R10, 0.28857114911079406738 ;  /* 0x3e93bf992b0a7423 */ /* 0x000fe2000001000a */
[----:B------:R-:W-:Y:S01]  /*d070*/  FFMA.FTZ R13, R34, 1.4426950216293334961, R13 ;  /* 0x3fb8aa3b220d7823 */ /* 0x000fe2000001000d */
[C---:B------:R-:W-:Y:S01]  /*d080*/  LEA R19, R6.reuse, R17, 0x2 ;  /* 0x0000001106137211 */ /* 0x040fe200078e10ff */
[----:B------:R-:W-:Y:S01]  /*d090*/  FFMA.FTZ R8, R45, R8, -0.36067417263984680176 ;  /* 0xbeb8aa492d087423 */ /* 0x000fe20000010008 */
[----:B------:R-:W-:Y:S01]  /*d0a0*/  FFMA.FTZ R10, R43, R10, -0.36067417263984680176 ;  /* 0xbeb8aa492b0a7423 */ /* 0x000fe2000001000a */
[----:B------:R-:W-:Y:S01]  /*d0b0*/  @P1 MOV R9, 0x7f800000 ;  /* 0x7f80000000091802 */ /* 0x000fe20000000f00 */
[----:B------:R-:W-:Y:S01]  /*d0c0*/  FMUL R12, R41, R12 ;  /* 0x0000000c290c7220 */ /* 0x000fe20000400000 */
[----:B------:R-:W-:-:S02]  /*d0d0*/  IMAD R21, R6, 0x4, R19 ;  /* 0x0000000406157824 */ /* 0x000fc400078e0213 */
[----:B------:R-:W-:Y:S01]  /*d0e0*/  FFMA.FTZ R8, R45, R8, 0.48089820146560668945 ;  /* 0x3ef6384a2d087423 */ /* 0x000fe20000010008 */
[----:B------:R-:W-:Y:S01]  /*d0f0*/  FFMA.FTZ R10, R43, R10, 0.48089820146560668945 ;  /* 0x3ef6384a2b0a7423 */ /* 0x000fe2000001000a */
[----:B------:R-:W-:Y:S01]  /*d100*/  FADD R112, R112, R13 ;  /* 0x0000000d70707221 */ /* 0x000fe20000000000 */
[----:B------:R-:W-:Y:S01]  /*d110*/  @P1 FFMA.FTZ R112, R28, R9, +INF ;  /* 0x7f8000001c701423 */ /* 0x000fe20000010009 */
[C---:B------:R-:W-:Y:S01]  /*d120*/  LEA R23, R6.reuse, R21, 0x2 ;  /* 0x0000001506177211 */ /* 0x040fe200078e10ff */
[----:B------:R-:W-:Y:S01]  /*d130*/  FFMA.FTZ R8, R45, R8, -0.72134751081466674805 ;  /* 0xbf38aa3b2d087423 */ /* 0x000fe20000010008 */
[----:B------:R-:W-:Y:S01]  /*d140*/  FFMA.FTZ R10, R43, R10, -0.72134751081466674805 ;  /* 0xbf38aa3b2b0a7423 */ /* 0x000fe2000001000a */
[----:B------:R-:W-:Y:S01]  /*d150*/  FMUL R12, R41, R12 ;  /* 0x0000000c290c7220 */ /* 0x000fe20000400000 */
[C---:B------:R-:W-:Y:S01]  /*d160*/  LEA R137, R6.reuse, R23, 0x2 ;  /* 0x0000001706897211 */ /* 0x040fe200078e10ff */
[----:B------:R-:W-:Y:S01]  /*d170*/  FMUL R8, R45, R8 ;  /* 0x000000082d087220 */ /* 0x000fe20000400000 */
[----:B------:R-:W-:Y:S01]  /*d180*/  FMUL R10, R43, R10 ;  /* 0x0000000a2b0a7220 */ /* 0x000fe20000400000 */
[----:B------:R-:W-:Y:S01]  /*d190*/  @P6 IMAD.MOV.U32 R13, RZ, RZ, 0x7f800000 ;  /* 0x7f800000ff0d6424 */ /* 0x000fe200078e00ff */
[----:B------:R-:W-:Y:S01]  /*d1a0*/  @P4 MOV R9, 0x7f800000 ;  /* 0x7f80000000094802 */ /* 0x000fe20000000f00 */
[----:B------:R-:W-:-:S02]  /*d1b0*/  IMAD R139, R6, 0x4, R137 ;  /* 0x00000004068b7824 */ /* 0x000fc400078e0289 */
[----:B------:R-:W-:Y:S01]  /*d1c0*/  FMUL R8, R45, R8 ;  /* 0x000000082d087220 */ /* 0x000fe20000400000 */
[----:B------:R-:W-:Y:S01]  /*d1d0*/  FMUL R10, R43, R10 ;  /* 0x0000000a2b0a7220 */ /* 0x000fe20000400000 */
[----:B------:R-:W-:Y:S01]  /*d1e0*/  FFMA.FTZ R12, R41, 1.4426950216293334961, R12 ;  /* 0x3fb8aa3b290c7823 */ /* 0x000fe2000001000c */
[----:B------:R-:W-:Y:S01]  /*d1f0*/  BAR.SYNC.DEFER_BLOCKING 0x0 ;  /* 0x0000000000007b1d */ /* 0x000fe20000010000 */
[C---:B------:R-:W-:Y:S01]  /*d200*/  LEA R141, R6.reuse, R139, 0x2 ;  /* 0x0000008b068d7211 */ /* 0x040fe200078e10ff */
[----:B------:R-:W-:Y:S01]  /*d210*/  FFMA.FTZ R8, R45, 1.4426950216293334961, R8 ;  /* 0x3fb8aa3b2d087823 */ /* 0x000fe20000010008 */
[----:B------:R-:W-:Y:S01]  /*d220*/  FFMA.FTZ R43, R43, 1.4426950216293334961, R10 ;  /* 0x3fb8aa3b2b2b7823 */ /* 0x000fe2000001000a */
[----:B------:R-:W-:Y:S01]  /*d230*/  FADD R115, R115, R12 ;  /* 0x0000000c73737221 */ /* 0x000fe20000000000 */
[----:B------:R-:W-:Y:S01]  /*d240*/  LEA R143, R6, R141, 0x2 ;  /* 0x0000008d068f7211 */ /* 0x000fe200078e10ff */
[----:B------:R-:W-:Y:S01]  /*d250*/  FADD R113, R113, R8 ;  /* 0x0000000871717221 */ /* 0x000fe20000000000 */
[----:B------:R-:W-:-:S02]  /*d260*/  IMAD R8, R179, UR5, RZ ;  /* 0x00000005b3087c24 */ /* 0x000fc4000f8e02ff */
[----:B------:R-:W-:Y:S01]  /*d270*/  FADD R114, R114, R43 ;  /* 0x0000002b72727221 */ /* 0x000fe20000000000 */
[----:B------:R-:W-:Y:S01]  /*d280*/  @P6 FFMA.FTZ R113, R30, R13, +INF ;  /* 0x7f8000001e716423 */ /* 0x000fe2000001000d */
[----:B------:R-:W-:Y:S02]  /*d290*/  IMAD R145, R6, 0x4, R143 ;  /* 0x0000000406917824 */ /* 0x000fe400078e028f */
[----:B------:R-:W-:Y:S01]  /*d2a0*/  @P4 FFMA.FTZ R114, R32, R9, +INF ;  /* 0x7f80000020724423 */ /* 0x000fe20000010009 */
[----:B------:R-:W-:Y:S01]  /*d2b0*/  @P5 IMAD.MOV.U32 R13, RZ, RZ, 0x7f800000 ;  /* 0x7f800000ff0d5424 */ /* 0x000fe200078e00ff */
[----:B------:R-:W-:Y:S01]  /*d2c0*/  SHF.L.U32 R9, R8, 0x1, RZ ;  /* 0x0000000108097819 */ /* 0x000fe200000006ff */
[----:B------:R-:W-:Y:S01]  /*d2d0*/  UIMAD.WIDE UR4, UR4, 0x2, URZ ;  /* 0x00000002040478a5 */ /* 0x000fe2000f8e023f */
[----:B------:R-:W-:Y:S01]  /*d2e0*/  LEA R147, R6, R145, 0x2 ;  /* 0x0000009106937211 */ /* 0x000fe200078e10ff */
[----:B------:R-:W-:Y:S01]  /*d2f0*/  @P5 FFMA.FTZ R115, R48, R13, +INF ;  /* 0x7f80000030735423 */ /* 0x000fe2000001000d */
[----:B------:R-:W-:Y:S01]  /*d300*/  IMAD.HI R8, R8, 0x2, RZ ;  /* 0x0000000208087827 */ /* 0x000fe200078e02ff */
[----:B--2---:R-:W-:-:S02]  /*d310*/  IADD3 R176, P4, P5, R9, UR8, R176 ;  /* 0x0000000809b07c10 */ /* 0x004fc4000fd9e0b0 */
[----:B------:R-:W-:Y:S01]  /*d320*/  LEA R149, R6, R147, 0x2 ;  /* 0x0000009306957211 */ /* 0x000fe200078e10ff */
[----:B------:R-:W-:Y:S01]  /*d330*/  ULDC UR4, c[0x0][0x27c] ;  /* 0x00009f0000047ab9 */ /* 0x000fe20000000800 */
[----:B------:R-:W-:Y:S01]  /*d340*/  IADD3.X R178, R8, UR5, R177, P4, P5 ;  /* 0x0000000508b27c10 */ /* 0x000fe2000a7ea4b1 */
[----:B------:R-:W-:Y:S01]  /*d350*/  UIMAD UR4, UR7, UR4, URZ ;  /* 0x00000004070472a4 */ /* 0x000fe2000f8e023f */
[-C--:B------:R-:W-:Y:S01]  /*d360*/  LEA R42, P4, R29, R176.reuse, 0x1 ;  /* 0x000000b01d2a7211 */ /* 0x080fe200078808ff */
[C---:B------:R-:W-:Y:S01]  /*d370*/  IMAD R151, R6.reuse, 0x4, R149 ;  /* 0x0000000406977824 */ /* 0x040fe200078e0295 */
[----:B------:R-:W-:Y:S01]  /*d380*/  LEA R40, P6, R31, R176, 0x1 ;  /* 0x000000b01f287211 */ /* 0x000fe200078c08ff */
[----:B------:R-:W-:Y:S01]  /*d390*/  USHF.L.U32 UR7, UR4, 0x2, URZ ;  /* 0x0000000204077899 */ /* 0x000fe2000800063f */
[----:B------:R-:W-:Y:S01]  /*d3a0*/  IADD3 R177, R7, UR6, RZ ;  /* 0x0000000607b17c10 */ /* 0x000fe2000fffe0ff */
[----:B------:R-:W-:Y:S01]  /*d3b0*/  UIMAD.WIDE UR4, UR4, 0x4, URZ ;  /* 0x00000004040478a5 */ /* 0x000fe2000f8e023f */
[----:B------:R-:W-:-:S02]  /*d3c0*/  LEA R153, R6, R151, 0x2 ;  /* 0x0000009706997211 */ /* 0x000fc400078e10ff */
[----:B------:R-:W-:Y:S02]  /*d3d0*/  LEA.HI.X.SX32 R43, R29, R178, 0x1, P4 ;  /* 0x000000b21d2b7211 */ /* 0x000fe400020f0eff */
[C---:B------:R-:W-:Y:S02]  /*d3e0*/  LEA R155, R6.reuse, R153, 0x2 ;  /* 0x00000099069b7211 */ /* 0x040fe400078e10ff */
[----:B------:R-:W-:Y:S02]  /*d3f0*/  LEA R44, P4, R35, R176, 0x1 ;  /* 0x000000b0232c7211 */ /* 0x000fe400078808ff */
[----:B------:R-:W-:Y:S01]  /*d400*/  LEA.HI.X.SX32 R41, R31, R178, 0x1, P6 ;  /* 0x000000b21f297211 */ /* 0x000fe200030f0eff */
[----:B------:R-:W-:Y:S01]  /*d410*/  IMAD R157, R6, 0x4, R155 ;  /* 0x00000004069d7824 */ /* 0x000fe200078e029b */
[----:B------:R-:W-:Y:S02]  /*d420*/  LEA R46, P6, R37, R176, 0x1 ;  /* 0x000000b0252e7211 */ /* 0x000fe400078c08ff */
[----:B------:R-:W-:-:S02]  /*d430*/  LEA.HI.X.SX32 R45, R35, R178, 0x1, P4 ;  /* 0x000000b2232d7211 */ /* 0x000fc400020f0eff */
[C---:B------:R-:W-:Y:S02]  /*d440*/  LEA R159, R6.reuse, R157, 0x2 ;  /* 0x0000009d069f7211 */ /* 0x040fe400078e10ff */
[----:B------:R-:W-:Y:S02]  /*d450*/  LEA R82, P4, R51, R176, 0x1 ;  /* 0x000000b033527211 */ /* 0x000fe400078808ff */
[C---:B------:R-:W-:Y:S02]  /*d460*/  LEA R163, R6.reuse, R159, 0x2 ;  /* 0x0000009f06a37211 */ /* 0x040fe400078e10ff */
[----:B------:R-:W-:Y:S02]  /*d470*/  LEA.HI.X.SX32 R47, R37, R178, 0x1, P6 ;  /* 0x000000b2252f7211 */ /* 0x000fe400030f0eff */
[----:B------:R-:W-:Y:S01]  /*d480*/  LEA R52, P6, R53, R176, 0x1 ;  /* 0x000000b035347211 */ /* 0x000fe200078c08ff */
[----:B------:R-:W-:Y:S01]  /*d490*/  IMAD R165, R6, 0x4, R163 ;  /* 0x0000000406a57824 */ /* 0x000fe200078e02a3 */
[----:B------:R-:W-:-:S02]  /*d4a0*/  LEA.HI.X.SX32 R83, R51, R178, 0x1, P4 ;  /* 0x000000b233537211 */ /* 0x000fc400020f0eff */
[----:B------:R-:W-:Y:S02]  /*d4b0*/  LEA R56, P4, R57, R176, 0x1 ;  /* 0x000000b039387211 */ /* 0x000fe400078808ff */
[C---:B------:R-:W-:Y:S02]  /*d4c0*/  LEA R169, R6.reuse, R165, 0x2 ;  /* 0x000000a506a97211 */ /* 0x040fe400078e10ff */
[----:B------:R-:W-:Y:S02]  /*d4d0*/  LEA.HI.X.SX32 R53, R53, R178, 0x1, P6 ;  /* 0x000000b235357211 */ /* 0x000fe400030f0eff */
[C---:B------:R-:W-:Y:S02]  /*d4e0*/  LEA R171, R6.reuse, R169, 0x2 ;  /* 0x000000a906ab7211 */ /* 0x040fe400078e10ff */
[----:B------:R-:W-:Y:S02]  /*d4f0*/  LEA R58, P6, R59, R176, 0x1 ;  /* 0x000000b03b3a7211 */ /* 0x000fe400078c08ff */
[----:B------:R-:W-:Y:S01]  /*d500*/  LEA.HI.X.SX32 R57, R57, R178, 0x1, P4 ;  /* 0x000000b239397211 */ /* 0x000fe200020f0eff */
[----:B------:R-:W-:Y:S01]  /*d510*/  IMAD R173, R6, 0x4, R171 ;  /* 0x0000000406ad7824 */ /* 0x000fe200078e02ab */
[----:B------:R-:W-:-:S02]  /*d520*/  LEA R62, P4, R63, R176, 0x1 ;  /* 0x000000b03f3e7211 */ /* 0x000fc400078808ff */
[----:B------:R-:W-:Y:S02]  /*d530*/  LEA.HI.X.SX32 R59, R59, R178, 0x1, P6 ;  /* 0x000000b23b3b7211 */ /* 0x000fe400030f0eff */
[C---:B------:R-:W-:Y:S02]  /*d540*/  LEA R175, R6.reuse, R173, 0x2 ;  /* 0x000000ad06af7211 */ /* 0x040fe400078e10ff */
[----:B------:R-:W-:Y:S02]  /*d550*/  LEA R64, P6, R65, R176, 0x1 ;  /* 0x000000b041407211 */ /* 0x000fe400078c08ff */
[----:B------:R-:W-:Y:S01]  /*d560*/  LEA.HI.X.SX32 R63, R63, R178, 0x1, P4 ;  /* 0x000000b23f3f7211 */ /* 0x000fe200020f0eff */
[----:B------:R-:W-:Y:S01]  /*d570*/  IMAD R174, R6, 0x4, R175 ;  /* 0x0000000406ae7824 */ /* 0x000fe200078e02af */
[-C--:B------:R-:W-:Y:S02]  /*d580*/  LEA R6, P5, R33, R176.reuse, 0x1 ;  /* 0x000000b021067211 */ /* 0x080fe400078a08ff */
[----:B------:R-:W-:-:S02]  /*d590*/  LEA R72, P4, R73, R176, 0x1 ;  /* 0x000000b049487211 */ /* 0x000fc400078808ff */
[----:B------:R-:W-:Y:S02]  /*d5a0*/  LEA.HI.X.SX32 R7, R33, R178, 0x1, P5 ;  /* 0x000000b221077211 */ /* 0x000fe400028f0eff */
[----:B------:R-:W-:Y:S02]  /*d5b0*/  LEA R80, P5, R39, R176, 0x1 ;  /* 0x000000b027507211 */ /* 0x000fe400078a08ff */
[-C--:B------:R-:W-:Y:S02]  /*d5c0*/  LEA.HI.X.SX32 R65, R65, R178.reuse, 0x1, P6 ;  /* 0x000000b241417211 */ /* 0x080fe400030f0eff */
[----:B------:R-:W-:Y:S02]  /*d5d0*/  LEA.HI.X.SX32 R81, R39, R178, 0x1, P5 ;  /* 0x000000b227517211 */ /* 0x000fe400028f0eff */
[-C--:B------:R-:W-:Y:S01]  /*d5e0*/  LEA R54, P5, R55, R176.reuse, 0x1 ;  /* 0x000000b037367211 */ /* 0x080fe200078a08ff */
[----:B------:R-:W-:Y:S01]  /*d5f0*/  LDS.128 R36, [R158+UR6+0xc00] ;  /* 0x000c00069e247984 */ /* 0x000fe20008000c00 */
[----:B------:R-:W-:-:S02]  /*d600*/  LEA R68, P6, R69, R176, 0x1 ;  /* 0x000000b045447211 */ /* 0x000fc400078c08ff */
[----:B------:R-:W-:Y:S02]  /*d610*/  LEA.HI.X.SX32 R55, R55, R178, 0x1, P5 ;  /* 0x000000b237377211 */ /* 0x000fe400028f0eff */
[----:B------:R-:W-:Y:S02]  /*d620*/  LEA R60, P5, R61, R176, 0x1 ;  /* 0x000000b03d3c7211 */ /* 0x000fe400078a08ff */
[-C--:B------:R-:W-:Y:S02]  /*d630*/  LEA.HI.X.SX32 R73, R73, R178.reuse, 0x1, P4 ;  /* 0x000000b249497211 */ /* 0x080fe400020f0eff */
[----:B------:R-:W-:Y:S02]  /*d640*/  LEA.HI.X.SX32 R61, R61, R178, 0x1, P5 ;  /* 0x000000b23d3d7211 */ /* 0x000fe400028f0eff */
[-C--:B------:R-:W-:Y:S02]  /*d650*/  LEA R74, P5, R75, R176.reuse, 0x1 ;  /* 0x000000b04b4a7211 */ /* 0x080fe400078a08ff */
        /* <DEDUP_REMOVED lines=41> */
[-C--:B------:R-:W-:Y:S01]  /*d8f0*/  LEA R120, P6, R25, R176.reuse, 0x1 ;  /* 0x000000b019787211 */ /* 0x080fe200078c08ff */
[----:B------:R-:W-:Y:S01]  /*d900*/  LDS.128 R12, [R158+UR6] ;  /* 0x000000069e0c7984 */ /* 0x000fe20008000c00 */
[----:B------:R-:W-:-:S02]  /*d910*/  LEA R122, P5, R27, R176, 0x1 ;  /* 0x000000b01b7a7211 */ /* 0x000fc400078a08ff */
[----:B------:R-:W-:Y:S02]  /*d920*/  LEA.HI.X.SX32 R119, R11, R178, 0x1, P4 ;  /* 0x000000b20b777211 */ /* 0x000fe400020f0eff */
[----:B------:R-:W-:Y:S01]  /*d930*/  LEA R124, P4, R125, R176, 0x1 ;  /* 0x000000b07d7c7211 */ /* 0x000fe200078808ff */
[----:B------:R-:W0:Y:S01]  /*d940*/  LDS.128 R8, [R0+UR6] ;  /* 0x0000000600087984 */ /* 0x000e220008000c00 */
        /* <DEDUP_REMOVED lines=11> */
[-C--:B------:R-:W-:Y:S02]  /*da00*/  LEA.HI.X.SX32 R131, R19, R178.reuse, 0x1, P4 ;  /* 0x000000b213837211 */ /* 0x080fe400020f0eff */
[-C--:B------:R-:W-:Y:S01]  /*da10*/  LEA.HI.X.SX32 R133, R21, R178.reuse, 0x1, P6 ;  /* 0x000000b215857211 */ /* 0x080fe200030f0eff */
[----:B------:R-:W1:Y:S01]  /*da20*/  LDS.128 R16, [R0+UR6+0x400] ;  /* 0x0004000600107984 */ /* 0x000e620008000c00 */
[----:B------:R-:W-:Y:S02]  /*da30*/  LEA.HI.X.SX32 R135, R23, R178, 0x1, P5 ;  /* 0x000000b217877211 */ /* 0x000fe400028f0eff */
[----:B------:R-:W-:Y:S01]  /*da40*/  FSETP.NEU.AND P3, PT, R28, RZ, PT ;  /* 0x000000ff1c00720b */ /* 0x000fe20003f6d000 */
[----:B------:R-:W2:Y:S01]  /*da50*/  LDS.128 R20, [R158+UR6+0x400] ;  /* 0x000400069e147984 */ /* 0x000ea20008000c00 */
[----:B------:R-:W-:Y:S02]  /*da60*/  FSETP.NEU.AND P2, PT, R30, RZ, PT ;  /* 0x000000ff1e00720b */ /* 0x000fe40003f4d000 */
[----:B------:R-:W-:Y:S01]  /*da70*/  FSETP.NEU.AND P1, PT, R32, RZ, PT ;  /* 0x000000ff2000720b */ /* 0x000fe20003f2d000 */
[----:B------:R-:W3:Y:S01]  /*da80*/  LDS.128 R28, [R158+UR6+0x800] ;  /* 0x000800069e1c7984 */ /* 0x000ee20008000c00 */
[----:B------:R-:W-:-:S02]  /*da90*/  LEA R136, P4, R137, R176, 0x1 ;  /* 0x000000b089887211 */ /* 0x000fc400078808ff */
[-C--:B------:R-:W-:Y:S01]  /*daa0*/  LEA R138, P6, R139, R176.reuse, 0x1 ;  /* 0x000000b08b8a7211 */ /* 0x080fe200078c08ff */
[----:B------:R4:W5:Y:S01]  /*dab0*/  LDS.128 R32, [R0+UR6+0xc00] ;  /* 0x000c000600207984 */ /* 0x0009620008000c00 */
[----:B------:R-:W-:Y:S02]  /*dac0*/  LEA R140, P5, R141, R176, 0x1 ;  /* 0x000000b08d8c7211 */ /* 0x000fe400078a08ff */
[----:B------:R-:W-:Y:S01]  /*dad0*/  LEA.HI.X.SX32 R137, R137, R178, 0x1, P4 ;  /* 0x000000b289897211 */ /* 0x000fe200020f0eff */
[----:B0-----:R0:W-:Y:S01]  /*dae0*/  STG.E.U16 desc[UR10][R42.64], R8 ;  /* 0x000000082a007986 */ /* 0x0011e2000c10150a */
[----:B------:R-:W-:Y:S02]  /*daf0*/  LEA R142, P4, R143, R176, 0x1 ;  /* 0x000000b08f8e7211 */ /* 0x000fe400078808ff */
[----:B------:R-:W-:Y:S01]  /*db00*/  LEA.HI.X.SX32 R139, R139, R178, 0x1, P6 ;  /* 0x000000b28b8b7211 */ /* 0x000fe200030f0eff */
[----:B------:R-:W-:Y:S01]  /*db10*/  STG.E.U16 desc[UR10][R40.64], R12 ;  /* 0x0000000c28007986 */ /* 0x000fe2000c10150a */
[----:B------:R-:W-:-:S02]  /*db20*/  LEA R144, P6, R145, R176, 0x1 ;  /* 0x000000b091907211 */ /* 0x000fc400078c08ff */
[----:B------:R-:W-:Y:S02]  /*db30*/  LEA.HI.X.SX32 R141, R141, R178, 0x1, P5 ;  /* 0x000000b28d8d7211 */ /* 0x000fe400028f0eff */
[----:B------:R-:W-:Y:S02]  /*db40*/  LEA R146, P5, R147, R176, 0x1 ;  /* 0x000000b093927211 */ /* 0x000fe400078a08ff */
[----:B------:R-:W-:Y:S02]  /*db50*/  LEA.HI.X.SX32 R143, R143, R178, 0x1, P4 ;  /* 0x000000b28f8f7211 */ /* 0x000fe400020f0eff */
[----:B------:R-:W-:Y:S02]  /*db60*/  LEA R148, P4, R149, R176, 0x1 ;  /* 0x000000b095947211 */ /* 0x000fe400078808ff */
[----:B------:R-:W-:Y:S02]  /*db70*/  LEA.HI.X.SX32 R145, R145, R178, 0x1, P6 ;  /* 0x000000b291917211 */ /* 0x000fe400030f0eff */
[----:B------:R-:W-:-:S02]  /*db80*/  LEA R150, P6, R151, R176, 0x1 ;  /* 0x000000b097967211 */ /* 0x000fc400078c08ff */
[----:B------:R-:W-:Y:S02]  /*db90*/  LEA.HI.X.SX32 R147, R147, R178, 0x1, P5 ;  /* 0x000000b293937211 */ /* 0x000fe400028f0eff */
[----:B----4-:R-:W-:Y:S02]  /*dba0*/  PRMT R0, R8, 0x7632, R0 ;  /* 0x0000763208007816 */ /* 0x010fe40000000000 */
[----:B------:R-:W-:Y:S01]  /*dbb0*/  LEA R152, P5, R153, R176, 0x1 ;  /* 0x000000b099987211 */ /* 0x000fe200078a08ff */
[----:B-1----:R1:W-:Y:S01]  /*dbc0*/  STG.E.U16 desc[UR10][R6.64], R16 ;  /* 0x0000001006007986 */ /* 0x0023e2000c10150a */
[----:B------:R-:W-:Y:S02]  /*dbd0*/  LEA.HI.X.SX32 R149, R149, R178, 0x1, P4 ;  /* 0x000000b295957211 */ /* 0x000fe400020f0eff */
[----:B------:R-:W-:Y:S01]  /*dbe0*/  LEA R154, P4, R155, R176, 0x1 ;  /* 0x000000b09b9a7211 */ /* 0x000fe200078808ff */
[----:B--2---:R-:W-:Y:S01]  /*dbf0*/  STG.E.U16 desc[UR10][R44.64], R20 ;  /* 0x000000142c007986 */ /* 0x004fe2000c10150a */
[----:B------:R-:W-:-:S02]  /*dc00*/  LEA.HI.X.SX32 R151, R151, R178, 0x1, P6 ;  /* 0x000000b297977211 */ /* 0x000fc400030f0eff */
[----:B0-----:R-:W-:Y:S01]  /*dc10*/  PRMT R8, R16, 0x7632, R8 ;  /* 0x0000763210087816 */ /* 0x001fe20000000008 */
[----:B------:R0:W-:Y:S01]  /*dc20*/  STG.E.U16 desc[UR10][R46.64], R24 ;  /* 0x000000182e007986 */ /* 0x0001e2000c10150a */
[----:B------:R-:W-:Y:S02]  /*dc30*/  LEA R156, P6, R157, R176, 0x1 ;  /* 0x000000b09d9c7211 */ /* 0x000fe400078c08ff */
[----:B------:R-:W-:Y:S01]  /*dc40*/  LEA.HI.X.SX32 R153, R153, R178, 0x1, P5 ;  /* 0x000000b299997211 */ /* 0x000fe200028f0eff */
[----:B---3--:R-:W-:Y:S01]  /*dc50*/  STG.E.U16 desc[UR10][R80.64], R28 ;  /* 0x0000001c50007986 */ /* 0x008fe2000c10150a */
[----:B-1----:R-:W-:Y:S02]  /*dc60*/  PRMT R7, R12, 0x7632, R7 ;  /* 0x000076320c077816 */ /* 0x002fe40000000007 */
[----:B------:R-:W-:Y:S01]  /*dc70*/  PRMT R6, R20, 0x7632, R6 ;  /* 0x0000763214067816 */ /* 0x000fe20000000006 */
[----:B-----5:R1:W-:Y:S01]  /*dc80*/  STG.E.U16 desc[UR10][R82.64], R32 ;  /* 0x0000002052007986 */ /* 0x0203e2000c10150a */
[----:B------:R-:W-:-:S02]  /*dc90*/  LEA R160, P5, R159, R176, 0x1 ;  /* 0x000000b09fa07211 */ /* 0x000fc400078a08ff */
[----:B------:R-:W-:Y:S01]  /*dca0*/  LEA.HI.X.SX32 R155, R155, R178, 0x1, P4 ;  /* 0x000000b29b9b7211 */ /* 0x000fe200020f0eff */
[----:B------:R2:W-:Y:S01]  /*dcb0*/  STG.E.U16 desc[UR10][R52.64], R36 ;  /* 0x0000002434007986 */ /* 0x0005e2000c10150a */
[----:B0-----:R-:W-:Y:S02]  /*dcc0*/  PRMT R24, R24, 0x7632, R24 ;  /* 0x0000763218187816 */ /* 0x001fe40000000018 */
[----:B------:R-:W-:Y:S01]  /*dcd0*/  LEA R162, P4, R163, R176, 0x1 ;  /* 0x000000b0a3a27211 */ /* 0x000fe200078808ff */
[----:B------:R-:W-:Y:S01]  /*dce0*/  STG.E.U16 desc[UR10][R54.64], R0 ;  /* 0x0000000036007986 */ /* 0x000fe2000c10150a */
[----:B------:R-:W-:Y:S02]  /*dcf0*/  LEA.HI.X.SX32 R157, R157, R178, 0x1, P6 ;  /* 0x000000b29d9d7211 */ /* 0x000fe400030f0eff */
[----:B------:R-:W-:Y:S01]  /*dd00*/  LEA R166, P6, R165, R176, 0x1 ;  /* 0x000000b0a5a67211 */ /* 0x000fe200078c08ff */
[----:B------:R-:W-:Y:S01]  /*dd10*/  STG.E.U16 desc[UR10][R56.64], R7 ;  /* 0x0000000738007986 */ /* 0x000fe2000c10150a */
[----:B-1----:R-:W-:-:S02]  /*dd20*/  PRMT R32, R28, 0x7632, R32 ;  /* 0x000076321c207816 */ /* 0x002fc40000000020 */
[----:B------:R-:W-:Y:S01]  /*dd30*/  LEA.HI.X.SX32 R161, R159, R178, 0x1, P5 ;  /* 0x000000b29fa17211 */ /* 0x000fe200028f0eff */
[----:B------:R-:W-:Y:S01]  /*dd40*/  STG.E.U16 desc[UR10][R58.64], R8 ;  /* 0x000000083a007986 */ /* 0x000fe2000c10150a */
[----:B------:R-:W-:Y:S02]  /*dd50*/  PRMT R12, R32, 0x7632, R12 ;  /* 0x00007632200c7816 */ /* 0x000fe4000000000c */
[----:B--2---:R-:W-:Y:S01]  /*dd60*/  PRMT R36, R36, 0x7632, R36 ;  /* 0x0000763224247816 */ /* 0x004fe20000000024 */
[----:B------:R-:W-:Y:S01]  /*dd70*/  STG.E.U16 desc[UR10][R60.64], R6 ;  /* 0x000000063c007986 */ /* 0x000fe2000c10150a */
[----:B------:R-:W-:Y:S02]  /*dd80*/  LEA R164, P5, R169, R176, 0x1 ;  /* 0x000000b0a9a47211 */ /* 0x000fe400078a08ff */
[----:B------:R-:W-:Y:S01]  /*dd90*/  LEA.HI.X.SX32 R163, R163, R178, 0x1, P4 ;  /* 0x000000b2a3a37211 */ /* 0x000fe200020f0eff */
[----:B------:R0:W-:Y:S01]  /*dda0*/  STG.E.U16 desc[UR10][R62.64], R24 ;  /* 0x000000183e007986 */ /* 0x0001e2000c10150a */
[----:B------:R-:W-:-:S02]  /*ddb0*/  LEA R168, P4, R171, R176, 0x1 ;  /* 0x000000b0aba87211 */ /* 0x000fc400078808ff */
[----:B------:R-:W-:Y:S01]  /*ddc0*/  LEA.HI.X.SX32 R167, R165, R178, 0x1, P6 ;  /* 0x000000b2a5a77211 */ /* 0x000fe200030f0eff */
[----:B------:R1:W-:Y:S01]  /*ddd0*/  STG.E.U16 desc[UR10][R64.64], R32 ;  /* 0x0000002040007986 */ /* 0x0003e2000c10150a */
[----:B------:R-:W-:Y:S02]  /*dde0*/  LEA R170, P6, R173, R176, 0x1 ;  /* 0x000000b0adaa7211 */ /* 0x000fe400078c08ff */
[-C--:B------:R-:W-:Y:S01]  /*ddf0*/  LEA.HI.X.SX32 R165, R169, R178.reuse, 0x1, P5 ;  /* 0x000000b2a9a57211 */ /* 0x080fe200028f0eff */
[----:B------:R-:W-:Y:S01]  /*de00*/  STG.E.U16 desc[UR10][R74.64], R12 ;  /* 0x0000000c4a007986 */ /* 0x000fe2000c10150a */
[-C--:B------:R-:W-:Y:S02]  /*de10*/  LEA.HI.X.SX32 R169, R171, R178.reuse, 0x1, P4 ;  /* 0x000000b2aba97211 */ /* 0x080fe400020f0eff */
[----:B------:R-:W-:Y:S01]  /*de20*/  PRMT R44, R9, 0x7632, R44 ;  /* 0x00007632092c7816 */ /* 0x000fe2000000002c */
[----:B------:R-:W-:Y:S01]  /*de30*/  STG.E.U16 desc[UR10][R72.64], R36 ;  /* 0x0000002448007986 */ /* 0x000fe2000c10150a */
[----:B------:R-:W-:-:S02]  /*de40*/  LEA.HI.X.SX32 R171, R173, R178, 0x1, P6 ;  /* 0x000000b2adab7211 */ /* 0x000fc400030f0eff */
[----:B------:R-:W-:Y:S01]  /*de50*/  PRMT R46, R13, 0x7632, R46 ;  /* 0x000076320d2e7816 */ /* 0x000fe2000000002e */
[----:B------:R-:W-:Y:S01]  /*de60*/  STG.E.U16 desc[UR10][R68.64], R9 ;  /* 0x0000000944007986 */ /* 0x000fe2000c10150a */
[----:B------:R-:W-:Y:S02]  /*de70*/  FSETP.NEU.AND P6, PT, R48, RZ, PT ;  /* 0x000000ff3000720b */ /* 0x000fe40003fcd000 */
[----:B------:R-:W-:Y:S01]  /*de80*/  PRMT R47, R17, 0x7632, R47 ;  /* 0x00007632112f7816 */ /* 0x000fe2000000002f */
[----:B------:R2:W-:Y:S01]  /*de90*/  STG.E.U16 desc[UR10][R66.64], R13 ;  /* 0x0000000d42007986 */ /* 0x0005e2000c10150a */
[----:B------:R-:W-:Y:S02]  /*dea0*/  PRMT R48, R21, 0x7632, R48 ;  /* 0x0000763215307816 */ /* 0x000fe40000000030 */
[----:B------:R-:W-:Y:S01]  /*deb0*/  LEA.HI R177, R50, R177, RZ, 0x1f ;  /* 0x000000b132b17211 */ /* 0x000fe200078ff8ff */
[----:B------:R-:W-:Y:S01]  /*dec0*/  STG.E.U16 desc[UR10][R70.64], R17 ;  /* 0x0000001146007986 */ /* 0x000fe2000c10150a */
[----:B------:R-:W-:-:S02]  /*ded0*/  PRMT R50, R29, 0x7632, R50 ;  /* 0x000076321d327816 */ /* 0x000fc40000000032 */
[----:B------:R-:W-:Y:S01]  /*dee0*/  PRMT R51, R33, 0x7632, R51 ;  /* 0x0000763221337816 */ /* 0x000fe20000000033 */
[----:B------:R-:W-:Y:S01]  /*def0*/  STG.E.U16 desc[UR10][R76.64], R21 ;  /* 0x000000154c007986 */ /* 0x000fe2000c10150a */
[----:B------:R-:W-:Y:S02]  /*df00*/  PRMT R52, R37, 0x7632, R52 ;  /* 0x0000763225347816 */ /* 0x000fe40000000034 */
[----:B0-----:R-:W-:Y:S01]  /*df10*/  PRMT R63, R10, 0x7632, R63 ;  /* 0x000076320a3f7816 */ /* 0x001fe2000000003f */
[----:B------:R0:W-:Y:S01]  /*df20*/  STG.E.U16 desc[UR10][R84.64], R25 ;  /* 0x0000001954007986 */ /* 0x0001e2000c10150a */
[----:B-1----:R-:W-:Y:S01]  /*df30*/  PRMT R64, R14, 0x7632, R64 ;  /* 0x000076320e407816 */ /* 0x002fe20000000040 */
[----:B--2---:R-:W1:Y:S01]  /*df40*/  LDC.64 R12, c[0x0][0x230] ;  /* 0x00008c00ff0c7b82 */ /* 0x004e620000000a00 */
[----:B------:R-:W-:Y:S01]  /*df50*/  PRMT R65, R18, 0x7632, R65 ;  /* 0x0000763212417816 */ /* 0x000fe20000000041 */
[----:B------:R2:W-:Y:S01]  /*df60*/  STG.E.U16 desc[UR10][R86.64], R29 ;  /* 0x0000001d56007986 */ /* 0x0005e2000c10150a */
[----:B------:R-:W-:-:S02]  /*df70*/  PRMT R66, R22, 0x7632, R66 ;  /* 0x0000763216427816 */ /* 0x000fc40000000042 */
[----:B------:R-:W-:Y:S01]  /*df80*/  PRMT R67, R26, 0x7632, R67 ;  /* 0x000076321a437816 */ /* 0x000fe20000000043 */
[----:B------:R-:W-:Y:S01]  /*df90*/  STG.E.U16 desc[UR10][R90.64], R33 ;  /* 0x000000215a007986 */ /* 0x000fe2000c10150a */
[----:B------:R-:W-:Y:S02]  /*dfa0*/  PRMT R68, R30, 0x7632, R68 ;  /* 0x000076321e447816 */ /* 0x000fe40000000044 */
[----:B------:R-:W-:Y:S01]  /*dfb0*/  PRMT R69, R34, 0x7632, R69 ;  /* 0x0000763222457816 */ /* 0x000fe20000000045 */
[----:B------:R3:W-:Y:S01]  /*dfc0*/  STG.E.U16 desc[UR10][R78.64], R37 ;  /* 0x000000254e007986 */ /* 0x0007e2000c10150a */
[----:B0-----:R-:W-:Y:S02]  /*dfd0*/  PRMT R25, R25, 0x7632, R25 ;  /* 0x0000763219197816 */ /* 0x001fe40000000019 */
[----:B------:R-:W-:Y:S01]  /*dfe0*/  PRMT R70, R38, 0x7632, R70 ;  /* 0x0000763226467816 */ /* 0x000fe20000000046 */
[----:B------:R-:W-:Y:S01]  /*dff0*/  STG.E.U16 desc[UR10][R88.64], R44 ;  /* 0x0000002c58007986 */ /* 0x000fe2000c10150a */
[----:B------:R-:W-:-:S02]  /*e000*/  PRMT R80, R11, 0x7632, R80 ;  /* 0x000076320b507816 */ /* 0x000fc40000000050 */
[----:B------:R-:W-:Y:S01]  /*e010*/  PRMT R81, R15, 0x7632, R81 ;  /* 0x000076320f517816 */ /* 0x000fe20000000051 */
[----:B------:R-:W-:Y:S01]  /*e020*/  STG.E.U16 desc[UR10][R92.64], R46 ;  /* 0x0000002e5c007986 */ /* 0x000fe2000c10150a */
[-C--:B------:R-:W-:Y:S02]  /*e030*/  LEA R172, P5, R175, R176.reuse, 0x1 ;  /* 0x000000b0afac7211 */ /* 0x080fe400078a08ff */
[----:B------:R-:W-:Y:S01]  /*e040*/  PRMT R83, R19, 0x7632, R83 ;  /* 0x0000763213537816 */ /* 0x000fe20000000053 */
[----:B------:R-:W-:Y:S01]  /*e050*/  STG.E.U16 desc[UR10][R94.64], R47 ;  /* 0x0000002f5e007986 */ /* 0x000fe2000c10150a */
[----:B------:R-:W-:Y:S02]  /*e060*/  LEA R158, P4, R174, R176, 0x1 ;  /* 0x000000b0ae9e7211 */ /* 0x000fe400078808ff */
[----:B------:R-:W-:Y:S01]  /*e070*/  PRMT R82, R23, 0x7632, R82 ;  /* 0x0000763217527816 */ /* 0x000fe20000000052 */
[----:B------:R-:W-:Y:S01]  /*e080*/  STG.E.U16 desc[UR10][R96.64], R48 ;  /* 0x0000003060007986 */ /* 0x000fe2000c10150a */
[----:B------:R-:W-:-:S02]  /*e090*/  PRMT R84, R27, 0x7632, R84 ;  /* 0x000076321b547816 */ /* 0x000fc40000000054 */
[----:B------:R-:W-:Y:S01]  /*e0a0*/  PRMT R85, R31, 0x7632, R85 ;  /* 0x000076321f557816 */ /* 0x000fe20000000055 */
[----:B------:R-:W-:Y:S01]  /*e0b0*/  STG.E.U16 desc[UR10][R98.64], R25 ;  /* 0x0000001962007986 */ /* 0x000fe2000c10150a */
[-C--:B------:R-:W-:Y:S02]  /*e0c0*/  LEA.HI.X.SX32 R173, R175, R178.reuse, 0x1, P5 ;  /* 0x000000b2afad7211 */ /* 0x080fe400028f0eff */
[----:B--2---:R-:W-:Y:S01]  /*e0d0*/  PRMT R86, R35, 0x7632, R86 ;  /* 0x0000763223567816 */ /* 0x004fe20000000056 */
[----:B------:R-:W-:Y:S01]  /*e0e0*/  STG.E.U16 desc[UR10][R100.64], R50 ;  /* 0x0000003264007986 */ /* 0x000fe2000c10150a */
[----:B------:R-:W-:Y:S02]  /*e0f0*/  LEA.HI.X.SX32 R159, R174, R178, 0x1, P4 ;  /* 0x000000b2ae9f7211 */ /* 0x000fe400020f0eff */
[----:B---3--:R-:W-:Y:S01]  /*e100*/  PRMT R79, R39, 0x7632, R79 ;  /* 0x00007632274f7816 */ /* 0x008fe2000000004f */
[----:B------:R-:W-:Y:S01]  /*e110*/  STG.E.U16 desc[UR10][R102.64], R51 ;  /* 0x0000003366007986 */ /* 0x000fe2000c10150a */
[----:B------:R-:W-:-:S02]  /*e120*/  FSEL R9, R112, -INF , P3 ;  /* 0xff80000070097808 */ /* 0x000fc40001800000 */
[----:B------:R-:W-:Y:S01]  /*e130*/  FSEL R0, R113, -INF , P2 ;  /* 0xff80000071007808 */ /* 0x000fe20001000000 */
[----:B------:R-:W-:Y:S01]  /*e140*/  STG.E.U16 desc[UR10][R104.64], R52 ;  /* 0x0000003468007986 */ /* 0x000fe2000c10150a */
[----:B------:R-:W-:Y:S01]  /*e150*/  FSEL R7, R114, -INF , P1 ;  /* 0xff80000072077808 */ /* 0x000fe20000800000 */
[----:B------:R-:W-:Y:S01]  /*e160*/  FFMA R8, R9, 0.69314718246459960938, R2 ;  /* 0x3f31721809087823 */ /* 0x000fe20000000002 */
[----:B------:R-:W-:Y:S01]  /*e170*/  FSEL R6, R115, -INF , P6 ;  /* 0xff80000073067808 */ /* 0x000fe20003000000 */
[----:B------:R0:W-:Y:S01]  /*e180*/  STG.E.U16 desc[UR10][R106.64], R10 ;  /* 0x0000000a6a007986 */ /* 0x0001e2000c10150a */
[----:B------:R-:W-:Y:S01]  /*e190*/  FFMA R9, R0, 0.69314718246459960938, R3 ;  /* 0x3f31721800097823 */ /* 0x000fe20000000003 */
[C---:B------:R-:W-:Y:S01]  /*e1a0*/  SHF.L.U32 R3, R179.reuse, 0x2, RZ ;  /* 0x00000002b3037819 */ /* 0x040fe200000006ff */
[----:B------:R-:W-:Y:S01]  /*e1b0*/  IMAD.HI R0, R179, 0x4, RZ ;  /* 0x00000004b3007827 */ /* 0x000fe200078e02ff */
[----:B------:R-:W-:Y:S02]  /*e1c0*/  STG.E.U16 desc[UR10][R108.64], R14 ;  /* 0x0000000e6c007986 */ /* 0x000fe4000c10150a */
[----:B-1----:R-:W-:-:S02]  /*e1d0*/  IADD3 R2, P1, P2, R3, UR7, R12 ;  /* 0x0000000703027c10 */ /* 0x002fc4000fa3e00c */
[----:B------:R-:W-:Y:S02]  /*e1e0*/  STG.E.U16 desc[UR10][R110.64], R18 ;  /* 0x000000126e007986 */ /* 0x000fe4000c10150a */
[----:B------:R-:W-:Y:S02]  /*e1f0*/  IADD3.X R3, R0, UR5, R13, P1, P2 ;  /* 0x0000000500037c10 */ /* 0x000fe40008fe440d */
[----:B------:R-:W-:Y:S01]  /*e200*/  STG.E.U16 desc[UR10][R116.64], R22 ;  /* 0x0000001674007986 */ /* 0x000fe2000c10150a */
[----:B0-----:R-:W-:-:S03]  /*e210*/  FFMA R10, R7, 0.69314718246459960938, R4 ;  /* 0x3f317218070a7823 */ /* 0x001fc60000000004 */
[----:B------:R-:W-:Y:S04]  /*e220*/  STG.E.U16 desc[UR10][R118.64], R26 ;  /* 0x0000001a76007986 */ /* 0x000fe8000c10150a */
        /* <DEDUP_REMOVED lines=11> */
[----:B------:R0:W-:Y:S04]  /*e2e0*/  STG.E.U16 desc[UR10][R142.64], R11 ;  /* 0x0000000b8e007986 */ /* 0x0001e8000c10150a */
[----:B------:R1:W-:Y:S04]  /*e2f0*/  STG.E.U16 desc[UR10][R144.64], R15 ;  /* 0x0000000f90007986 */ /* 0x0003e8000c10150a */
[----:B------:R1:W-:Y:S04]  /*e300*/  STG.E.U16 desc[UR10][R146.64], R19 ;  /* 0x0000001392007986 */ /* 0x0003e8000c10150a */
[----:B------:R1:W-:Y:S01]  /*e310*/  STG.E.U16 desc[UR10][R148.64], R23 ;  /* 0x0000001794007986 */ /* 0x0003e2000c10150a */
[----:B0-----:R-:W-:-:S03]  /*e320*/  FFMA R11, R6, 0.69314718246459960938, R5 ;  /* 0x3f317218060b7823 */ /* 0x001fc60000000005 */
[----:B------:R1:W-:Y:S04]  /*e330*/  STG.E.U16 desc[UR10][R150.64], R27 ;  /* 0x0000001b96007986 */ /* 0x0003e8000c10150a */
        /* <DEDUP_REMOVED lines=10> */
[----:B------:R1:W-:Y:S01]  /*e3e0*/  STG.E.U16 desc[UR10][R158.64], R79 ;  /* 0x0000004f9e007986 */ /* 0x0003e2000c10150a */
[----:B------:R-:W-:Y:S06]  /*e3f0*/  BAR.SYNC.DEFER_BLOCKING 0x0 ;  /* 0x0000000000007b1d */ /* 0x000fec0000010000 */
[----:B------:R1:W-:Y:S02]  /*e400*/  STS.128 [R49+UR6], R8 ;  /* 0x0000000831007988 */ /* 0x0003e40008000c06 */
[----:B------:R-:W-:Y:S06]  /*e410*/  BAR.SYNC.DEFER_BLOCKING 0x0 ;  /* 0x0000000000007b1d */ /* 0x000fec0000010000 */
[----:B------:R-:W-:Y:S05]  /*e420*/  @P0 EXIT ;  /* 0x000000000000094d */ /* 0x000fea0003800000 */
[----:B------:R-:W0:Y:S04]  /*e430*/  LDS R177, [R177] ;  /* 0x00000000b1b17984 */ /* 0x000e280000000800 */
[----:B0-----:R-:W-:Y:S01]  /*e440*/  STG.E desc[UR10][R2.64], R177 ;  /* 0x000000b102007986 */ /* 0x001fe2000c10190a */
[----:B------:R-:W-:Y:S05]  /*e450*/  EXIT ;  /* 0x000000000000794d */ /* 0x000fea0003800000 */
.L_x_2:
[----:B------:R-:W-:-:S00]  /*e460*/  BRA `(.L_x_2) ;  /* 0xfffffffc00fc7947 */ /* 0x000fc0000383ffff */
[----:B------:R-:W-:-:S00]  /*e470*/  NOP ;  /* 0x0000000000007918 */ /* 0x000fc00000000000 */
        /* <DEDUP_REMOVED lines=8> */
.L_x_3:


//--------------------- .nv.global.init           --------------------------
	.section	.nv.global.init,"aw",@progbits
.nv.global.init:
	.type		_$_str,@object
	.size		_$_str,(.L_0 - _$_str)
_$_str:
        /*0000*/ 	.byte	0x5f, 0x5f, 0x43, 0x55, 0x44, 0x41, 0x5f, 0x46, 0x54, 0x5a, 0x00
.L_0:


//--------------------- .nv.shared.attn_fwd       --------------------------
	.section	.nv.shared.attn_fwd,"aw",@nobits
	.sectionflags	@""
	.align	16
	.zero		1024


//--------------------- .nv.shared.reserved.0     --------------------------
	.section	.nv.shared.reserved.0,"aw",@nobits
	.weak		__nv_reservedSMEM_offset_0_alias
	.size		__nv_reservedSMEM_offset_0_alias, 0, 0
	.other		__nv_reservedSMEM_offset_0_alias,@"STO_CUDA_RESERVED_SHARED STV_DEFAULT"
__nv_reservedSMEM_offset_0_alias:
	.zero		0


//--------------------- .nv.constant0.attn_fwd    --------------------------
	.section	.nv.constant0.attn_fwd,"a",@progbits
	.sectionflags	@""
	.align	4
.nv.constant0.attn_fwd:
	.zero		664


//--------------------- SYMBOLS --------------------------

	.type		.nv.reservedSmem.offset0,@object
	.size		.nv.reservedSmem.offset0,0x4
